//
// Generated by NVIDIA NVVM Compiler
//
// Compiler Build ID: CL-36424714
// Cuda compilation tools, release 13.0, V13.0.88
// Based on NVVM 20.0.0
//

.version 9.0
.target sm_100
.address_size 64

	// .globl	_Z15par_trim_kerneliPiS_S_S_S_S_S_S_S_

.visible .entry _Z15par_trim_kerneliPiS_S_S_S_S_S_S_S_(
	.param .u32 _Z15par_trim_kerneliPiS_S_S_S_S_S_S_S__param_0,
	.param .u64 .ptr .align 1 _Z15par_trim_kerneliPiS_S_S_S_S_S_S_S__param_1,
	.param .u64 .ptr .align 1 _Z15par_trim_kerneliPiS_S_S_S_S_S_S_S__param_2,
	.param .u64 .ptr .align 1 _Z15par_trim_kerneliPiS_S_S_S_S_S_S_S__param_3,
	.param .u64 .ptr .align 1 _Z15par_trim_kerneliPiS_S_S_S_S_S_S_S__param_4,
	.param .u64 .ptr .align 1 _Z15par_trim_kerneliPiS_S_S_S_S_S_S_S__param_5,
	.param .u64 .ptr .align 1 _Z15par_trim_kerneliPiS_S_S_S_S_S_S_S__param_6,
	.param .u64 .ptr .align 1 _Z15par_trim_kerneliPiS_S_S_S_S_S_S_S__param_7,
	.param .u64 .ptr .align 1 _Z15par_trim_kerneliPiS_S_S_S_S_S_S_S__param_8,
	.param .u64 .ptr .align 1 _Z15par_trim_kerneliPiS_S_S_S_S_S_S_S__param_9
)
{
	.reg .pred 	%p<92>;
	.reg .b32 	%r<343>;
	.reg .b64 	%rd<166>;

	ld.param.u32 	%r169, [_Z15par_trim_kerneliPiS_S_S_S_S_S_S_S__param_0];
	ld.param.u64 	%rd13, [_Z15par_trim_kerneliPiS_S_S_S_S_S_S_S__param_1];
	ld.param.u64 	%rd18, [_Z15par_trim_kerneliPiS_S_S_S_S_S_S_S__param_2];
	ld.param.u64 	%rd14, [_Z15par_trim_kerneliPiS_S_S_S_S_S_S_S__param_3];
	ld.param.u64 	%rd19, [_Z15par_trim_kerneliPiS_S_S_S_S_S_S_S__param_4];
	ld.param.u64 	%rd20, [_Z15par_trim_kerneliPiS_S_S_S_S_S_S_S__param_5];
	ld.param.u64 	%rd21, [_Z15par_trim_kerneliPiS_S_S_S_S_S_S_S__param_6];
	ld.param.u64 	%rd15, [_Z15par_trim_kerneliPiS_S_S_S_S_S_S_S__param_7];
	ld.param.u64 	%rd16, [_Z15par_trim_kerneliPiS_S_S_S_S_S_S_S__param_8];
	ld.param.u64 	%rd17, [_Z15par_trim_kerneliPiS_S_S_S_S_S_S_S__param_9];
	cvta.to.global.u64 	%rd1, %rd19;
	cvta.to.global.u64 	%rd2, %rd18;
	cvta.to.global.u64 	%rd3, %rd20;
	cvta.to.global.u64 	%rd4, %rd21;
	mov.u32 	%r170, %ctaid.x;
	mov.u32 	%r171, %ntid.x;
	mov.u32 	%r172, %tid.x;
	mad.lo.s32 	%r1, %r170, %r171, %r172;
	setp.ge.s32 	%p5, %r1, %r169;
	@%p5 bra 	$L__BB0_91;
	mul.wide.s32 	%rd22, %r1, 4;
	add.s64 	%rd5, %rd4, %rd22;
	ld.global.u32 	%r173, [%rd5];
	setp.eq.s32 	%p6, %r173, 1;
	@%p6 bra 	$L__BB0_91;
	add.s64 	%rd24, %rd3, %rd22;
	ld.global.u32 	%r2, [%rd24];
	cvta.to.global.u64 	%rd25, %rd14;
	add.s64 	%rd26, %rd25, %rd22;
	ld.global.u32 	%r299, [%rd26];
	ld.global.u32 	%r4, [%rd26+4];
	setp.ge.s32 	%p8, %r299, %r4;
	mov.pred 	%p90, -1;
	@%p8 bra 	$L__BB0_45;
	add.s32 	%r176, %r299, 1;
	max.s32 	%r177, %r4, %r176;
	sub.s32 	%r5, %r177, %r299;
	and.b32  	%r6, %r5, 7;
	sub.s32 	%r178, %r299, %r177;
	setp.gt.u32 	%p9, %r178, -8;
	mov.b32 	%r314, 0;
	@%p9 bra 	$L__BB0_22;
	and.b32  	%r180, %r5, -8;
	neg.s32 	%r287, %r180;
	mov.b32 	%r314, 0;
$L__BB0_5:
	.pragma "nounroll";
	mul.wide.s32 	%rd27, %r299, 4;
	add.s64 	%rd28, %rd1, %rd27;
	add.s64 	%rd6, %rd28, 16;
	ld.global.u32 	%r11, [%rd28];
	mul.wide.s32 	%rd29, %r11, 4;
	add.s64 	%rd30, %rd4, %rd29;
	ld.global.u32 	%r182, [%rd30];
	setp.ne.s32 	%p10, %r182, 0;
	mov.b32 	%r290, 0;
	@%p10 bra 	$L__BB0_7;
	add.s64 	%rd32, %rd3, %rd29;
	ld.global.u32 	%r183, [%rd32];
	setp.eq.s32 	%p11, %r183, %r2;
	selp.u32 	%r290, 1, 0, %p11;
$L__BB0_7:
	add.s32 	%r14, %r290, %r314;
	ld.global.u32 	%r15, [%rd6+-12];
	mul.wide.s32 	%rd33, %r15, 4;
	add.s64 	%rd34, %rd4, %rd33;
	ld.global.u32 	%r185, [%rd34];
	setp.ne.s32 	%p12, %r185, 0;
	mov.b32 	%r291, 0;
	@%p12 bra 	$L__BB0_9;
	add.s64 	%rd36, %rd3, %rd33;
	ld.global.u32 	%r186, [%rd36];
	setp.eq.s32 	%p13, %r186, %r2;
	selp.u32 	%r291, 1, 0, %p13;
$L__BB0_9:
	add.s32 	%r18, %r291, %r14;
	ld.global.u32 	%r19, [%rd6+-8];
	mul.wide.s32 	%rd37, %r19, 4;
	add.s64 	%rd38, %rd4, %rd37;
	ld.global.u32 	%r188, [%rd38];
	setp.ne.s32 	%p14, %r188, 0;
	mov.b32 	%r292, 0;
	@%p14 bra 	$L__BB0_11;
	add.s64 	%rd40, %rd3, %rd37;
	ld.global.u32 	%r189, [%rd40];
	setp.eq.s32 	%p15, %r189, %r2;
	selp.u32 	%r292, 1, 0, %p15;
$L__BB0_11:
	add.s32 	%r22, %r292, %r18;
	ld.global.u32 	%r23, [%rd6+-4];
	mul.wide.s32 	%rd41, %r23, 4;
	add.s64 	%rd42, %rd4, %rd41;
	ld.global.u32 	%r191, [%rd42];
	setp.ne.s32 	%p16, %r191, 0;
	mov.b32 	%r293, 0;
	@%p16 bra 	$L__BB0_13;
	add.s64 	%rd44, %rd3, %rd41;
	ld.global.u32 	%r192, [%rd44];
	setp.eq.s32 	%p17, %r192, %r2;
	selp.u32 	%r293, 1, 0, %p17;
$L__BB0_13:
	add.s32 	%r26, %r293, %r22;
	ld.global.u32 	%r27, [%rd6];
	mul.wide.s32 	%rd45, %r27, 4;
	add.s64 	%rd46, %rd4, %rd45;
	ld.global.u32 	%r194, [%rd46];
	setp.ne.s32 	%p18, %r194, 0;
	mov.b32 	%r294, 0;
	@%p18 bra 	$L__BB0_15;
	add.s64 	%rd48, %rd3, %rd45;
	ld.global.u32 	%r195, [%rd48];
	setp.eq.s32 	%p19, %r195, %r2;
	selp.u32 	%r294, 1, 0, %p19;
$L__BB0_15:
	add.s32 	%r30, %r294, %r26;
	ld.global.u32 	%r31, [%rd6+4];
	mul.wide.s32 	%rd49, %r31, 4;
	add.s64 	%rd50, %rd4, %rd49;
	ld.global.u32 	%r197, [%rd50];
	setp.ne.s32 	%p20, %r197, 0;
	mov.b32 	%r295, 0;
	@%p20 bra 	$L__BB0_17;
	add.s64 	%rd52, %rd3, %rd49;
	ld.global.u32 	%r198, [%rd52];
	setp.eq.s32 	%p21, %r198, %r2;
	selp.u32 	%r295, 1, 0, %p21;
$L__BB0_17:
	add.s32 	%r34, %r295, %r30;
	ld.global.u32 	%r35, [%rd6+8];
	mul.wide.s32 	%rd53, %r35, 4;
	add.s64 	%rd54, %rd4, %rd53;
	ld.global.u32 	%r200, [%rd54];
	setp.ne.s32 	%p22, %r200, 0;
	mov.b32 	%r296, 0;
	@%p22 bra 	$L__BB0_19;
	add.s64 	%rd56, %rd3, %rd53;
	ld.global.u32 	%r201, [%rd56];
	setp.eq.s32 	%p23, %r201, %r2;
	selp.u32 	%r296, 1, 0, %p23;
$L__BB0_19:
	add.s32 	%r38, %r296, %r34;
	ld.global.u32 	%r39, [%rd6+12];
	mul.wide.s32 	%rd57, %r39, 4;
	add.s64 	%rd58, %rd4, %rd57;
	ld.global.u32 	%r203, [%rd58];
	setp.ne.s32 	%p24, %r203, 0;
	mov.b32 	%r297, 0;
	@%p24 bra 	$L__BB0_21;
	add.s64 	%rd60, %rd3, %rd57;
	ld.global.u32 	%r204, [%rd60];
	setp.eq.s32 	%p25, %r204, %r2;
	selp.u32 	%r297, 1, 0, %p25;
$L__BB0_21:
	add.s32 	%r314, %r297, %r38;
	add.s32 	%r299, %r299, 8;
	add.s32 	%r287, %r287, 8;
	setp.ne.s32 	%p26, %r287, 0;
	@%p26 bra 	$L__BB0_5;
$L__BB0_22:
	setp.eq.s32 	%p27, %r6, 0;
	@%p27 bra 	$L__BB0_44;
	and.b32  	%r48, %r5, 3;
	setp.lt.u32 	%p28, %r6, 4;
	@%p28 bra 	$L__BB0_33;
	mul.wide.s32 	%rd61, %r299, 4;
	add.s64 	%rd7, %rd1, %rd61;
	ld.global.u32 	%r49, [%rd7];
	mul.wide.s32 	%rd62, %r49, 4;
	add.s64 	%rd63, %rd4, %rd62;
	ld.global.u32 	%r207, [%rd63];
	setp.ne.s32 	%p29, %r207, 0;
	mov.b32 	%r301, 0;
	@%p29 bra 	$L__BB0_26;
	add.s64 	%rd65, %rd3, %rd62;
	ld.global.u32 	%r208, [%rd65];
	setp.eq.s32 	%p30, %r208, %r2;
	selp.u32 	%r301, 1, 0, %p30;
$L__BB0_26:
	add.s32 	%r52, %r301, %r314;
	ld.global.u32 	%r53, [%rd7+4];
	mul.wide.s32 	%rd66, %r53, 4;
	add.s64 	%rd67, %rd4, %rd66;
	ld.global.u32 	%r210, [%rd67];
	setp.ne.s32 	%p31, %r210, 0;
	mov.b32 	%r302, 0;
	@%p31 bra 	$L__BB0_28;
	add.s64 	%rd69, %rd3, %rd66;
	ld.global.u32 	%r211, [%rd69];
	setp.eq.s32 	%p32, %r211, %r2;
	selp.u32 	%r302, 1, 0, %p32;
$L__BB0_28:
	add.s32 	%r56, %r302, %r52;
	ld.global.u32 	%r57, [%rd7+8];
	mul.wide.s32 	%rd70, %r57, 4;
	add.s64 	%rd71, %rd4, %rd70;
	ld.global.u32 	%r213, [%rd71];
	setp.ne.s32 	%p33, %r213, 0;
	mov.b32 	%r303, 0;
	@%p33 bra 	$L__BB0_30;
	add.s64 	%rd73, %rd3, %rd70;
	ld.global.u32 	%r214, [%rd73];
	setp.eq.s32 	%p34, %r214, %r2;
	selp.u32 	%r303, 1, 0, %p34;
$L__BB0_30:
	add.s32 	%r60, %r303, %r56;
	ld.global.u32 	%r61, [%rd7+12];
	mul.wide.s32 	%rd74, %r61, 4;
	add.s64 	%rd75, %rd4, %rd74;
	ld.global.u32 	%r216, [%rd75];
	setp.ne.s32 	%p35, %r216, 0;
	mov.b32 	%r304, 0;
	@%p35 bra 	$L__BB0_32;
	add.s64 	%rd77, %rd3, %rd74;
	ld.global.u32 	%r217, [%rd77];
	setp.eq.s32 	%p36, %r217, %r2;
	selp.u32 	%r304, 1, 0, %p36;
$L__BB0_32:
	add.s32 	%r314, %r304, %r60;
	add.s32 	%r299, %r299, 4;
$L__BB0_33:
	setp.eq.s32 	%p37, %r48, 0;
	@%p37 bra 	$L__BB0_44;
	setp.eq.s32 	%p38, %r48, 1;
	@%p38 bra 	$L__BB0_40;
	mul.wide.s32 	%rd78, %r299, 4;
	add.s64 	%rd8, %rd1, %rd78;
	ld.global.u32 	%r69, [%rd8];
	mul.wide.s32 	%rd79, %r69, 4;
	add.s64 	%rd80, %rd4, %rd79;
	ld.global.u32 	%r220, [%rd80];
	setp.ne.s32 	%p39, %r220, 0;
	mov.b32 	%r308, 0;
	@%p39 bra 	$L__BB0_37;
	add.s64 	%rd82, %rd3, %rd79;
	ld.global.u32 	%r221, [%rd82];
	setp.eq.s32 	%p40, %r221, %r2;
	selp.u32 	%r308, 1, 0, %p40;
$L__BB0_37:
	add.s32 	%r72, %r308, %r314;
	ld.global.u32 	%r73, [%rd8+4];
	mul.wide.s32 	%rd83, %r73, 4;
	add.s64 	%rd84, %rd4, %rd83;
	ld.global.u32 	%r223, [%rd84];
	setp.ne.s32 	%p41, %r223, 0;
	mov.b32 	%r309, 0;
	@%p41 bra 	$L__BB0_39;
	add.s64 	%rd86, %rd3, %rd83;
	ld.global.u32 	%r224, [%rd86];
	setp.eq.s32 	%p42, %r224, %r2;
	selp.u32 	%r309, 1, 0, %p42;
$L__BB0_39:
	add.s32 	%r314, %r309, %r72;
	add.s32 	%r299, %r299, 2;
$L__BB0_40:
	and.b32  	%r225, %r5, 1;
	setp.eq.b32 	%p43, %r225, 1;
	not.pred 	%p44, %p43;
	@%p44 bra 	$L__BB0_44;
	mul.wide.s32 	%rd87, %r299, 4;
	add.s64 	%rd88, %rd1, %rd87;
	ld.global.u32 	%r81, [%rd88];
	mul.wide.s32 	%rd89, %r81, 4;
	add.s64 	%rd90, %rd4, %rd89;
	ld.global.u32 	%r227, [%rd90];
	setp.ne.s32 	%p45, %r227, 0;
	mov.b32 	%r313, 0;
	@%p45 bra 	$L__BB0_43;
	add.s64 	%rd92, %rd3, %rd89;
	ld.global.u32 	%r228, [%rd92];
	setp.eq.s32 	%p46, %r228, %r2;
	selp.u32 	%r313, 1, 0, %p46;
$L__BB0_43:
	add.s32 	%r314, %r313, %r314;
$L__BB0_44:
	setp.eq.s32 	%p90, %r314, 0;
$L__BB0_45:
	cvta.to.global.u64 	%rd93, %rd13;
	mul.wide.s32 	%rd94, %r1, 4;
	add.s64 	%rd95, %rd93, %rd94;
	ld.global.u32 	%r327, [%rd95];
	ld.global.u32 	%r87, [%rd95+4];
	setp.ge.s32 	%p48, %r327, %r87;
	mov.pred 	%p91, -1;
	@%p48 bra 	$L__BB0_88;
	add.s32 	%r231, %r327, 1;
	max.s32 	%r232, %r87, %r231;
	sub.s32 	%r88, %r232, %r327;
	and.b32  	%r89, %r88, 7;
	sub.s32 	%r233, %r327, %r232;
	setp.gt.u32 	%p49, %r233, -8;
	mov.b32 	%r342, 0;
	@%p49 bra 	$L__BB0_65;
	and.b32  	%r235, %r88, -8;
	neg.s32 	%r315, %r235;
	add.s64 	%rd9, %rd2, 16;
	mov.b32 	%r342, 0;
$L__BB0_48:
	.pragma "nounroll";
	mul.wide.s32 	%rd96, %r327, 4;
	add.s64 	%rd10, %rd9, %rd96;
	ld.global.u32 	%r94, [%rd10+-16];
	mul.wide.s32 	%rd97, %r94, 4;
	add.s64 	%rd98, %rd4, %rd97;
	ld.global.u32 	%r237, [%rd98];
	setp.ne.s32 	%p50, %r237, 0;
	mov.b32 	%r318, 0;
	@%p50 bra 	$L__BB0_50;
	add.s64 	%rd100, %rd3, %rd97;
	ld.global.u32 	%r238, [%rd100];
	setp.eq.s32 	%p51, %r238, %r2;
	selp.u32 	%r318, 1, 0, %p51;
$L__BB0_50:
	add.s32 	%r97, %r318, %r342;
	ld.global.u32 	%r98, [%rd10+-12];
	mul.wide.s32 	%rd101, %r98, 4;
	add.s64 	%rd102, %rd4, %rd101;
	ld.global.u32 	%r240, [%rd102];
	setp.ne.s32 	%p52, %r240, 0;
	mov.b32 	%r319, 0;
	@%p52 bra 	$L__BB0_52;
	add.s64 	%rd104, %rd3, %rd101;
	ld.global.u32 	%r241, [%rd104];
	setp.eq.s32 	%p53, %r241, %r2;
	selp.u32 	%r319, 1, 0, %p53;
$L__BB0_52:
	add.s32 	%r101, %r319, %r97;
	ld.global.u32 	%r102, [%rd10+-8];
	mul.wide.s32 	%rd105, %r102, 4;
	add.s64 	%rd106, %rd4, %rd105;
	ld.global.u32 	%r243, [%rd106];
	setp.ne.s32 	%p54, %r243, 0;
	mov.b32 	%r320, 0;
	@%p54 bra 	$L__BB0_54;
	add.s64 	%rd108, %rd3, %rd105;
	ld.global.u32 	%r244, [%rd108];
	setp.eq.s32 	%p55, %r244, %r2;
	selp.u32 	%r320, 1, 0, %p55;
$L__BB0_54:
	add.s32 	%r105, %r320, %r101;
	ld.global.u32 	%r106, [%rd10+-4];
	mul.wide.s32 	%rd109, %r106, 4;
	add.s64 	%rd110, %rd4, %rd109;
	ld.global.u32 	%r246, [%rd110];
	setp.ne.s32 	%p56, %r246, 0;
	mov.b32 	%r321, 0;
	@%p56 bra 	$L__BB0_56;
	add.s64 	%rd112, %rd3, %rd109;
	ld.global.u32 	%r247, [%rd112];
	setp.eq.s32 	%p57, %r247, %r2;
	selp.u32 	%r321, 1, 0, %p57;
$L__BB0_56:
	add.s32 	%r109, %r321, %r105;
	ld.global.u32 	%r110, [%rd10];
	mul.wide.s32 	%rd113, %r110, 4;
	add.s64 	%rd114, %rd4, %rd113;
	ld.global.u32 	%r249, [%rd114];
	setp.ne.s32 	%p58, %r249, 0;
	mov.b32 	%r322, 0;
	@%p58 bra 	$L__BB0_58;
	add.s64 	%rd116, %rd3, %rd113;
	ld.global.u32 	%r250, [%rd116];
	setp.eq.s32 	%p59, %r250, %r2;
	selp.u32 	%r322, 1, 0, %p59;
$L__BB0_58:
	add.s32 	%r113, %r322, %r109;
	ld.global.u32 	%r114, [%rd10+4];
	mul.wide.s32 	%rd117, %r114, 4;
	add.s64 	%rd118, %rd4, %rd117;
	ld.global.u32 	%r252, [%rd118];
	setp.ne.s32 	%p60, %r252, 0;
	mov.b32 	%r323, 0;
	@%p60 bra 	$L__BB0_60;
	add.s64 	%rd120, %rd3, %rd117;
	ld.global.u32 	%r253, [%rd120];
	setp.eq.s32 	%p61, %r253, %r2;
	selp.u32 	%r323, 1, 0, %p61;
$L__BB0_60:
	add.s32 	%r117, %r323, %r113;
	ld.global.u32 	%r118, [%rd10+8];
	mul.wide.s32 	%rd121, %r118, 4;
	add.s64 	%rd122, %rd4, %rd121;
	ld.global.u32 	%r255, [%rd122];
	setp.ne.s32 	%p62, %r255, 0;
	mov.b32 	%r324, 0;
	@%p62 bra 	$L__BB0_62;
	add.s64 	%rd124, %rd3, %rd121;
	ld.global.u32 	%r256, [%rd124];
	setp.eq.s32 	%p63, %r256, %r2;
	selp.u32 	%r324, 1, 0, %p63;
$L__BB0_62:
	add.s32 	%r121, %r324, %r117;
	ld.global.u32 	%r122, [%rd10+12];
	mul.wide.s32 	%rd125, %r122, 4;
	add.s64 	%rd126, %rd4, %rd125;
	ld.global.u32 	%r258, [%rd126];
	setp.ne.s32 	%p64, %r258, 0;
	mov.b32 	%r325, 0;
	@%p64 bra 	$L__BB0_64;
	add.s64 	%rd128, %rd3, %rd125;
	ld.global.u32 	%r259, [%rd128];
	setp.eq.s32 	%p65, %r259, %r2;
	selp.u32 	%r325, 1, 0, %p65;
$L__BB0_64:
	add.s32 	%r342, %r325, %r121;
	add.s32 	%r327, %r327, 8;
	add.s32 	%r315, %r315, 8;
	setp.ne.s32 	%p66, %r315, 0;
	@%p66 bra 	$L__BB0_48;
$L__BB0_65:
	setp.eq.s32 	%p67, %r89, 0;
	@%p67 bra 	$L__BB0_87;
	and.b32  	%r131, %r88, 3;
	setp.lt.u32 	%p68, %r89, 4;
	@%p68 bra 	$L__BB0_76;
	mul.wide.s32 	%rd129, %r327, 4;
	add.s64 	%rd11, %rd2, %rd129;
	ld.global.u32 	%r132, [%rd11];
	mul.wide.s32 	%rd130, %r132, 4;
	add.s64 	%rd131, %rd4, %rd130;
	ld.global.u32 	%r262, [%rd131];
	setp.ne.s32 	%p69, %r262, 0;
	mov.b32 	%r329, 0;
	@%p69 bra 	$L__BB0_69;
	add.s64 	%rd133, %rd3, %rd130;
	ld.global.u32 	%r263, [%rd133];
	setp.eq.s32 	%p70, %r263, %r2;
	selp.u32 	%r329, 1, 0, %p70;
$L__BB0_69:
	add.s32 	%r135, %r329, %r342;
	ld.global.u32 	%r136, [%rd11+4];
	mul.wide.s32 	%rd134, %r136, 4;
	add.s64 	%rd135, %rd4, %rd134;
	ld.global.u32 	%r265, [%rd135];
	setp.ne.s32 	%p71, %r265, 0;
	mov.b32 	%r330, 0;
	@%p71 bra 	$L__BB0_71;
	add.s64 	%rd137, %rd3, %rd134;
	ld.global.u32 	%r266, [%rd137];
	setp.eq.s32 	%p72, %r266, %r2;
	selp.u32 	%r330, 1, 0, %p72;
$L__BB0_71:
	add.s32 	%r139, %r330, %r135;
	ld.global.u32 	%r140, [%rd11+8];
	mul.wide.s32 	%rd138, %r140, 4;
	add.s64 	%rd139, %rd4, %rd138;
	ld.global.u32 	%r268, [%rd139];
	setp.ne.s32 	%p73, %r268, 0;
	mov.b32 	%r331, 0;
	@%p73 bra 	$L__BB0_73;
	add.s64 	%rd141, %rd3, %rd138;
	ld.global.u32 	%r269, [%rd141];
	setp.eq.s32 	%p74, %r269, %r2;
	selp.u32 	%r331, 1, 0, %p74;
$L__BB0_73:
	add.s32 	%r143, %r331, %r139;
	ld.global.u32 	%r144, [%rd11+12];
	mul.wide.s32 	%rd142, %r144, 4;
	add.s64 	%rd143, %rd4, %rd142;
	ld.global.u32 	%r271, [%rd143];
	setp.ne.s32 	%p75, %r271, 0;
	mov.b32 	%r332, 0;
	@%p75 bra 	$L__BB0_75;
	add.s64 	%rd145, %rd3, %rd142;
	ld.global.u32 	%r272, [%rd145];
	setp.eq.s32 	%p76, %r272, %r2;
	selp.u32 	%r332, 1, 0, %p76;
$L__BB0_75:
	add.s32 	%r342, %r332, %r143;
	add.s32 	%r327, %r327, 4;
$L__BB0_76:
	setp.eq.s32 	%p77, %r131, 0;
	@%p77 bra 	$L__BB0_87;
	setp.eq.s32 	%p78, %r131, 1;
	@%p78 bra 	$L__BB0_83;
	mul.wide.s32 	%rd146, %r327, 4;
	add.s64 	%rd12, %rd2, %rd146;
	ld.global.u32 	%r152, [%rd12];
	mul.wide.s32 	%rd147, %r152, 4;
	add.s64 	%rd148, %rd4, %rd147;
	ld.global.u32 	%r275, [%rd148];
	setp.ne.s32 	%p79, %r275, 0;
	mov.b32 	%r336, 0;
	@%p79 bra 	$L__BB0_80;
	add.s64 	%rd150, %rd3, %rd147;
	ld.global.u32 	%r276, [%rd150];
	setp.eq.s32 	%p80, %r276, %r2;
	selp.u32 	%r336, 1, 0, %p80;
$L__BB0_80:
	add.s32 	%r155, %r336, %r342;
	ld.global.u32 	%r156, [%rd12+4];
	mul.wide.s32 	%rd151, %r156, 4;
	add.s64 	%rd152, %rd4, %rd151;
	ld.global.u32 	%r278, [%rd152];
	setp.ne.s32 	%p81, %r278, 0;
	mov.b32 	%r337, 0;
	@%p81 bra 	$L__BB0_82;
	add.s64 	%rd154, %rd3, %rd151;
	ld.global.u32 	%r279, [%rd154];
	setp.eq.s32 	%p82, %r279, %r2;
	selp.u32 	%r337, 1, 0, %p82;
$L__BB0_82:
	add.s32 	%r342, %r337, %r155;
	add.s32 	%r327, %r327, 2;
$L__BB0_83:
	and.b32  	%r280, %r88, 1;
	setp.eq.b32 	%p83, %r280, 1;
	not.pred 	%p84, %p83;
	@%p84 bra 	$L__BB0_87;
	mul.wide.s32 	%rd155, %r327, 4;
	add.s64 	%rd156, %rd2, %rd155;
	ld.global.u32 	%r164, [%rd156];
	mul.wide.s32 	%rd157, %r164, 4;
	add.s64 	%rd158, %rd4, %rd157;
	ld.global.u32 	%r282, [%rd158];
	setp.ne.s32 	%p85, %r282, 0;
	mov.b32 	%r341, 0;
	@%p85 bra 	$L__BB0_86;
	add.s64 	%rd160, %rd3, %rd157;
	ld.global.u32 	%r283, [%rd160];
	setp.eq.s32 	%p86, %r283, %r2;
	selp.u32 	%r341, 1, 0, %p86;
$L__BB0_86:
	add.s32 	%r342, %r341, %r342;
$L__BB0_87:
	setp.eq.s32 	%p91, %r342, 0;
$L__BB0_88:
	or.pred  	%p87, %p90, %p91;
	not.pred 	%p88, %p87;
	@%p88 bra 	$L__BB0_91;
	atom.relaxed.global.cas.b32 	%r284, [%rd5], 0, 1;
	setp.ne.s32 	%p89, %r284, 0;
	@%p89 bra 	$L__BB0_91;
	cvta.to.global.u64 	%rd161, %rd15;
	atom.global.exch.b32 	%r285, [%rd161], 1;
	cvta.to.global.u64 	%rd162, %rd17;
	atom.global.add.u32 	%r286, [%rd162], 1;
	cvta.to.global.u64 	%rd163, %rd16;
	mul.wide.s32 	%rd164, %r286, 4;
	add.s64 	%rd165, %rd163, %rd164;
	st.global.u32 	[%rd165], %r1;
$L__BB0_91:
	ret;

}
	// .globl	_Z16par_trim2_kerneliPiS_S_S_S_S_S_S_
.visible .entry _Z16par_trim2_kerneliPiS_S_S_S_S_S_S_(
	.param .u32 _Z16par_trim2_kerneliPiS_S_S_S_S_S_S__param_0,
	.param .u64 .ptr .align 1 _Z16par_trim2_kerneliPiS_S_S_S_S_S_S__param_1,
	.param .u64 .ptr .align 1 _Z16par_trim2_kerneliPiS_S_S_S_S_S_S__param_2,
	.param .u64 .ptr .align 1 _Z16par_trim2_kerneliPiS_S_S_S_S_S_S__param_3,
	.param .u64 .ptr .align 1 _Z16par_trim2_kerneliPiS_S_S_S_S_S_S__param_4,
	.param .u64 .ptr .align 1 _Z16par_trim2_kerneliPiS_S_S_S_S_S_S__param_5,
	.param .u64 .ptr .align 1 _Z16par_trim2_kerneliPiS_S_S_S_S_S_S__param_6,
	.param .u64 .ptr .align 1 _Z16par_trim2_kerneliPiS_S_S_S_S_S_S__param_7,
	.param .u64 .ptr .align 1 _Z16par_trim2_kerneliPiS_S_S_S_S_S_S__param_8
)
{
	.reg .pred 	%p<226>;
	.reg .b32 	%r<491>;
	.reg .b64 	%rd<237>;

	ld.param.u32 	%r240, [_Z16par_trim2_kerneliPiS_S_S_S_S_S_S__param_0];
	ld.param.u64 	%rd18, [_Z16par_trim2_kerneliPiS_S_S_S_S_S_S__param_1];
	ld.param.u64 	%rd21, [_Z16par_trim2_kerneliPiS_S_S_S_S_S_S__param_2];
	ld.param.u64 	%rd22, [_Z16par_trim2_kerneliPiS_S_S_S_S_S_S__param_3];
	ld.param.u64 	%rd23, [_Z16par_trim2_kerneliPiS_S_S_S_S_S_S__param_4];
	ld.param.u64 	%rd24, [_Z16par_trim2_kerneliPiS_S_S_S_S_S_S__param_5];
	ld.param.u64 	%rd25, [_Z16par_trim2_kerneliPiS_S_S_S_S_S_S__param_6];
	ld.param.u64 	%rd19, [_Z16par_trim2_kerneliPiS_S_S_S_S_S_S__param_7];
	ld.param.u64 	%rd20, [_Z16par_trim2_kerneliPiS_S_S_S_S_S_S__param_8];
	cvta.to.global.u64 	%rd1, %rd21;
	cvta.to.global.u64 	%rd2, %rd23;
	cvta.to.global.u64 	%rd3, %rd22;
	cvta.to.global.u64 	%rd4, %rd24;
	cvta.to.global.u64 	%rd5, %rd25;
	mov.u32 	%r241, %ctaid.x;
	mov.u32 	%r242, %ntid.x;
	mov.u32 	%r243, %tid.x;
	mad.lo.s32 	%r1, %r241, %r242, %r243;
	setp.ge.s32 	%p65, %r1, %r240;
	@%p65 bra 	$L__BB1_135;
	mul.wide.s32 	%rd26, %r1, 4;
	add.s64 	%rd6, %rd5, %rd26;
	ld.global.u32 	%r244, [%rd6];
	setp.eq.s32 	%p66, %r244, 1;
	@%p66 bra 	$L__BB1_135;
	add.s64 	%rd28, %rd4, %rd26;
	ld.global.u32 	%r2, [%rd28];
	cvta.to.global.u64 	%rd29, %rd18;
	add.s64 	%rd30, %rd29, %rd26;
	ld.global.u32 	%r425, [%rd30];
	ld.global.u32 	%r4, [%rd30+4];
	setp.ge.s32 	%p68, %r425, %r4;
	mov.b32 	%r439, -1;
	mov.pred 	%p209, -1;
	@%p68 bra 	$L__BB1_45;
	add.s32 	%r249, %r425, 1;
	max.s32 	%r250, %r4, %r249;
	sub.s32 	%r5, %r250, %r425;
	and.b32  	%r6, %r5, 7;
	sub.s32 	%r251, %r425, %r250;
	setp.gt.u32 	%p69, %r251, -8;
	mov.b32 	%r438, 0;
	mov.b32 	%r439, -1;
	@%p69 bra 	$L__BB1_22;
	and.b32  	%r254, %r5, -8;
	neg.s32 	%r419, %r254;
	mov.b32 	%r438, 0;
	mov.b32 	%r439, -1;
$L__BB1_5:
	.pragma "nounroll";
	mul.wide.s32 	%rd31, %r425, 4;
	add.s64 	%rd32, %rd1, %rd31;
	add.s64 	%rd7, %rd32, 16;
	ld.global.u32 	%r12, [%rd32];
	mul.wide.s32 	%rd33, %r12, 4;
	add.s64 	%rd34, %rd5, %rd33;
	ld.global.u32 	%r255, [%rd34];
	setp.ne.s32 	%p71, %r255, 0;
	mov.pred 	%p194, 0;
	@%p71 bra 	$L__BB1_7;
	mul.wide.s32 	%rd35, %r12, 4;
	add.s64 	%rd36, %rd4, %rd35;
	ld.global.u32 	%r256, [%rd36];
	setp.eq.s32 	%p194, %r256, %r2;
$L__BB1_7:
	selp.u32 	%r257, 1, 0, %p194;
	add.s32 	%r13, %r438, %r257;
	selp.b32 	%r14, %r12, %r439, %p194;
	ld.global.u32 	%r15, [%rd7+-12];
	mul.wide.s32 	%rd37, %r15, 4;
	add.s64 	%rd38, %rd5, %rd37;
	ld.global.u32 	%r258, [%rd38];
	setp.ne.s32 	%p73, %r258, 0;
	mov.pred 	%p195, 0;
	@%p73 bra 	$L__BB1_9;
	mul.wide.s32 	%rd39, %r15, 4;
	add.s64 	%rd40, %rd4, %rd39;
	ld.global.u32 	%r259, [%rd40];
	setp.eq.s32 	%p195, %r259, %r2;
$L__BB1_9:
	selp.u32 	%r260, 1, 0, %p195;
	add.s32 	%r16, %r13, %r260;
	selp.b32 	%r17, %r15, %r14, %p195;
	ld.global.u32 	%r18, [%rd7+-8];
	mul.wide.s32 	%rd41, %r18, 4;
	add.s64 	%rd42, %rd5, %rd41;
	ld.global.u32 	%r261, [%rd42];
	setp.ne.s32 	%p75, %r261, 0;
	mov.pred 	%p196, 0;
	@%p75 bra 	$L__BB1_11;
	mul.wide.s32 	%rd43, %r18, 4;
	add.s64 	%rd44, %rd4, %rd43;
	ld.global.u32 	%r262, [%rd44];
	setp.eq.s32 	%p196, %r262, %r2;
$L__BB1_11:
	selp.u32 	%r263, 1, 0, %p196;
	add.s32 	%r19, %r16, %r263;
	selp.b32 	%r20, %r18, %r17, %p196;
	ld.global.u32 	%r21, [%rd7+-4];
	mul.wide.s32 	%rd45, %r21, 4;
	add.s64 	%rd46, %rd5, %rd45;
	ld.global.u32 	%r264, [%rd46];
	setp.ne.s32 	%p77, %r264, 0;
	mov.pred 	%p197, 0;
	@%p77 bra 	$L__BB1_13;
	mul.wide.s32 	%rd47, %r21, 4;
	add.s64 	%rd48, %rd4, %rd47;
	ld.global.u32 	%r265, [%rd48];
	setp.eq.s32 	%p197, %r265, %r2;
$L__BB1_13:
	selp.u32 	%r266, 1, 0, %p197;
	add.s32 	%r22, %r19, %r266;
	selp.b32 	%r23, %r21, %r20, %p197;
	ld.global.u32 	%r24, [%rd7];
	mul.wide.s32 	%rd49, %r24, 4;
	add.s64 	%rd50, %rd5, %rd49;
	ld.global.u32 	%r267, [%rd50];
	setp.ne.s32 	%p79, %r267, 0;
	mov.pred 	%p198, 0;
	@%p79 bra 	$L__BB1_15;
	mul.wide.s32 	%rd51, %r24, 4;
	add.s64 	%rd52, %rd4, %rd51;
	ld.global.u32 	%r268, [%rd52];
	setp.eq.s32 	%p198, %r268, %r2;
$L__BB1_15:
	selp.u32 	%r269, 1, 0, %p198;
	add.s32 	%r25, %r22, %r269;
	selp.b32 	%r26, %r24, %r23, %p198;
	ld.global.u32 	%r27, [%rd7+4];
	mul.wide.s32 	%rd53, %r27, 4;
	add.s64 	%rd54, %rd5, %rd53;
	ld.global.u32 	%r270, [%rd54];
	setp.ne.s32 	%p81, %r270, 0;
	mov.pred 	%p199, 0;
	@%p81 bra 	$L__BB1_17;
	mul.wide.s32 	%rd55, %r27, 4;
	add.s64 	%rd56, %rd4, %rd55;
	ld.global.u32 	%r271, [%rd56];
	setp.eq.s32 	%p199, %r271, %r2;
$L__BB1_17:
	selp.u32 	%r272, 1, 0, %p199;
	add.s32 	%r28, %r25, %r272;
	selp.b32 	%r29, %r27, %r26, %p199;
	ld.global.u32 	%r30, [%rd7+8];
	mul.wide.s32 	%rd57, %r30, 4;
	add.s64 	%rd58, %rd5, %rd57;
	ld.global.u32 	%r273, [%rd58];
	setp.ne.s32 	%p83, %r273, 0;
	mov.pred 	%p200, 0;
	@%p83 bra 	$L__BB1_19;
	mul.wide.s32 	%rd59, %r30, 4;
	add.s64 	%rd60, %rd4, %rd59;
	ld.global.u32 	%r274, [%rd60];
	setp.eq.s32 	%p200, %r274, %r2;
$L__BB1_19:
	selp.u32 	%r275, 1, 0, %p200;
	add.s32 	%r31, %r28, %r275;
	selp.b32 	%r32, %r30, %r29, %p200;
	ld.global.u32 	%r33, [%rd7+12];
	mul.wide.s32 	%rd61, %r33, 4;
	add.s64 	%rd62, %rd5, %rd61;
	ld.global.u32 	%r276, [%rd62];
	setp.ne.s32 	%p85, %r276, 0;
	mov.pred 	%p201, 0;
	@%p85 bra 	$L__BB1_21;
	add.s64 	%rd64, %rd4, %rd61;
	ld.global.u32 	%r277, [%rd64];
	setp.eq.s32 	%p201, %r277, %r2;
$L__BB1_21:
	selp.u32 	%r278, 1, 0, %p201;
	add.s32 	%r438, %r31, %r278;
	selp.b32 	%r439, %r33, %r32, %p201;
	add.s32 	%r425, %r425, 8;
	add.s32 	%r419, %r419, 8;
	setp.ne.s32 	%p86, %r419, 0;
	@%p86 bra 	$L__BB1_5;
$L__BB1_22:
	setp.eq.s32 	%p87, %r6, 0;
	@%p87 bra 	$L__BB1_44;
	and.b32  	%r43, %r5, 3;
	setp.lt.u32 	%p88, %r6, 4;
	@%p88 bra 	$L__BB1_33;
	mul.wide.s32 	%rd65, %r425, 4;
	add.s64 	%rd8, %rd1, %rd65;
	ld.global.u32 	%r44, [%rd8];
	mul.wide.s32 	%rd66, %r44, 4;
	add.s64 	%rd67, %rd5, %rd66;
	ld.global.u32 	%r280, [%rd67];
	setp.ne.s32 	%p90, %r280, 0;
	mov.pred 	%p202, 0;
	@%p90 bra 	$L__BB1_26;
	add.s64 	%rd69, %rd4, %rd66;
	ld.global.u32 	%r281, [%rd69];
	setp.eq.s32 	%p202, %r281, %r2;
$L__BB1_26:
	selp.u32 	%r282, 1, 0, %p202;
	add.s32 	%r45, %r438, %r282;
	selp.b32 	%r46, %r44, %r439, %p202;
	ld.global.u32 	%r47, [%rd8+4];
	mul.wide.s32 	%rd70, %r47, 4;
	add.s64 	%rd71, %rd5, %rd70;
	ld.global.u32 	%r283, [%rd71];
	setp.ne.s32 	%p92, %r283, 0;
	mov.pred 	%p203, 0;
	@%p92 bra 	$L__BB1_28;
	add.s64 	%rd73, %rd4, %rd70;
	ld.global.u32 	%r284, [%rd73];
	setp.eq.s32 	%p203, %r284, %r2;
$L__BB1_28:
	selp.u32 	%r285, 1, 0, %p203;
	add.s32 	%r48, %r45, %r285;
	selp.b32 	%r49, %r47, %r46, %p203;
	ld.global.u32 	%r50, [%rd8+8];
	mul.wide.s32 	%rd74, %r50, 4;
	add.s64 	%rd75, %rd5, %rd74;
	ld.global.u32 	%r286, [%rd75];
	setp.ne.s32 	%p94, %r286, 0;
	mov.pred 	%p204, 0;
	@%p94 bra 	$L__BB1_30;
	add.s64 	%rd77, %rd4, %rd74;
	ld.global.u32 	%r287, [%rd77];
	setp.eq.s32 	%p204, %r287, %r2;
$L__BB1_30:
	selp.u32 	%r288, 1, 0, %p204;
	add.s32 	%r51, %r48, %r288;
	selp.b32 	%r52, %r50, %r49, %p204;
	ld.global.u32 	%r53, [%rd8+12];
	mul.wide.s32 	%rd78, %r53, 4;
	add.s64 	%rd79, %rd5, %rd78;
	ld.global.u32 	%r289, [%rd79];
	setp.ne.s32 	%p96, %r289, 0;
	mov.pred 	%p205, 0;
	@%p96 bra 	$L__BB1_32;
	add.s64 	%rd81, %rd4, %rd78;
	ld.global.u32 	%r290, [%rd81];
	setp.eq.s32 	%p205, %r290, %r2;
$L__BB1_32:
	selp.u32 	%r291, 1, 0, %p205;
	add.s32 	%r438, %r51, %r291;
	selp.b32 	%r439, %r53, %r52, %p205;
	add.s32 	%r425, %r425, 4;
$L__BB1_33:
	setp.eq.s32 	%p97, %r43, 0;
	@%p97 bra 	$L__BB1_44;
	setp.eq.s32 	%p98, %r43, 1;
	@%p98 bra 	$L__BB1_40;
	mul.wide.s32 	%rd82, %r425, 4;
	add.s64 	%rd9, %rd1, %rd82;
	ld.global.u32 	%r62, [%rd9];
	mul.wide.s32 	%rd83, %r62, 4;
	add.s64 	%rd84, %rd5, %rd83;
	ld.global.u32 	%r293, [%rd84];
	setp.ne.s32 	%p100, %r293, 0;
	mov.pred 	%p206, 0;
	@%p100 bra 	$L__BB1_37;
	add.s64 	%rd86, %rd4, %rd83;
	ld.global.u32 	%r294, [%rd86];
	setp.eq.s32 	%p206, %r294, %r2;
$L__BB1_37:
	selp.u32 	%r295, 1, 0, %p206;
	add.s32 	%r63, %r438, %r295;
	selp.b32 	%r64, %r62, %r439, %p206;
	ld.global.u32 	%r65, [%rd9+4];
	mul.wide.s32 	%rd87, %r65, 4;
	add.s64 	%rd88, %rd5, %rd87;
	ld.global.u32 	%r296, [%rd88];
	setp.ne.s32 	%p102, %r296, 0;
	mov.pred 	%p207, 0;
	@%p102 bra 	$L__BB1_39;
	add.s64 	%rd90, %rd4, %rd87;
	ld.global.u32 	%r297, [%rd90];
	setp.eq.s32 	%p207, %r297, %r2;
$L__BB1_39:
	selp.u32 	%r298, 1, 0, %p207;
	add.s32 	%r438, %r63, %r298;
	selp.b32 	%r439, %r65, %r64, %p207;
	add.s32 	%r425, %r425, 2;
$L__BB1_40:
	and.b32  	%r299, %r5, 1;
	setp.eq.b32 	%p103, %r299, 1;
	not.pred 	%p104, %p103;
	@%p104 bra 	$L__BB1_44;
	mul.wide.s32 	%rd91, %r425, 4;
	add.s64 	%rd92, %rd1, %rd91;
	ld.global.u32 	%r74, [%rd92];
	mul.wide.s32 	%rd93, %r74, 4;
	add.s64 	%rd94, %rd5, %rd93;
	ld.global.u32 	%r300, [%rd94];
	setp.ne.s32 	%p106, %r300, 0;
	mov.pred 	%p208, 0;
	@%p106 bra 	$L__BB1_43;
	add.s64 	%rd96, %rd4, %rd93;
	ld.global.u32 	%r301, [%rd96];
	setp.eq.s32 	%p208, %r301, %r2;
$L__BB1_43:
	selp.u32 	%r302, 1, 0, %p208;
	add.s32 	%r438, %r438, %r302;
	selp.b32 	%r439, %r74, %r439, %p208;
$L__BB1_44:
	setp.ne.s32 	%p209, %r438, 1;
$L__BB1_45:
	mul.wide.s32 	%rd97, %r1, 4;
	add.s64 	%rd98, %rd3, %rd97;
	ld.global.u32 	%r447, [%rd98];
	ld.global.u32 	%r81, [%rd98+4];
	setp.ge.s32 	%p108, %r447, %r81;
	mov.b32 	%r461, -1;
	mov.pred 	%p225, -1;
	@%p108 bra 	$L__BB1_88;
	add.s32 	%r307, %r447, 1;
	max.s32 	%r308, %r81, %r307;
	sub.s32 	%r82, %r308, %r447;
	and.b32  	%r83, %r82, 7;
	sub.s32 	%r309, %r447, %r308;
	setp.gt.u32 	%p109, %r309, -8;
	mov.b32 	%r460, 0;
	mov.b32 	%r461, -1;
	@%p109 bra 	$L__BB1_65;
	and.b32  	%r312, %r82, -8;
	neg.s32 	%r441, %r312;
	add.s64 	%rd10, %rd2, 16;
	mov.b32 	%r460, 0;
	mov.b32 	%r461, -1;
$L__BB1_48:
	.pragma "nounroll";
	mul.wide.s32 	%rd99, %r447, 4;
	add.s64 	%rd11, %rd10, %rd99;
	ld.global.u32 	%r89, [%rd11+-16];
	mul.wide.s32 	%rd100, %r89, 4;
	add.s64 	%rd101, %rd5, %rd100;
	ld.global.u32 	%r313, [%rd101];
	setp.ne.s32 	%p111, %r313, 0;
	mov.pred 	%p210, 0;
	@%p111 bra 	$L__BB1_50;
	mul.wide.s32 	%rd102, %r89, 4;
	add.s64 	%rd103, %rd4, %rd102;
	ld.global.u32 	%r314, [%rd103];
	setp.eq.s32 	%p210, %r314, %r2;
$L__BB1_50:
	selp.u32 	%r315, 1, 0, %p210;
	add.s32 	%r90, %r460, %r315;
	selp.b32 	%r91, %r89, %r461, %p210;
	ld.global.u32 	%r92, [%rd11+-12];
	mul.wide.s32 	%rd104, %r92, 4;
	add.s64 	%rd105, %rd5, %rd104;
	ld.global.u32 	%r316, [%rd105];
	setp.ne.s32 	%p113, %r316, 0;
	mov.pred 	%p211, 0;
	@%p113 bra 	$L__BB1_52;
	mul.wide.s32 	%rd106, %r92, 4;
	add.s64 	%rd107, %rd4, %rd106;
	ld.global.u32 	%r317, [%rd107];
	setp.eq.s32 	%p211, %r317, %r2;
$L__BB1_52:
	selp.u32 	%r318, 1, 0, %p211;
	add.s32 	%r93, %r90, %r318;
	selp.b32 	%r94, %r92, %r91, %p211;
	ld.global.u32 	%r95, [%rd11+-8];
	mul.wide.s32 	%rd108, %r95, 4;
	add.s64 	%rd109, %rd5, %rd108;
	ld.global.u32 	%r319, [%rd109];
	setp.ne.s32 	%p115, %r319, 0;
	mov.pred 	%p212, 0;
	@%p115 bra 	$L__BB1_54;
	mul.wide.s32 	%rd110, %r95, 4;
	add.s64 	%rd111, %rd4, %rd110;
	ld.global.u32 	%r320, [%rd111];
	setp.eq.s32 	%p212, %r320, %r2;
$L__BB1_54:
	selp.u32 	%r321, 1, 0, %p212;
	add.s32 	%r96, %r93, %r321;
	selp.b32 	%r97, %r95, %r94, %p212;
	ld.global.u32 	%r98, [%rd11+-4];
	mul.wide.s32 	%rd112, %r98, 4;
	add.s64 	%rd113, %rd5, %rd112;
	ld.global.u32 	%r322, [%rd113];
	setp.ne.s32 	%p117, %r322, 0;
	mov.pred 	%p213, 0;
	@%p117 bra 	$L__BB1_56;
	mul.wide.s32 	%rd114, %r98, 4;
	add.s64 	%rd115, %rd4, %rd114;
	ld.global.u32 	%r323, [%rd115];
	setp.eq.s32 	%p213, %r323, %r2;
$L__BB1_56:
	selp.u32 	%r324, 1, 0, %p213;
	add.s32 	%r99, %r96, %r324;
	selp.b32 	%r100, %r98, %r97, %p213;
	ld.global.u32 	%r101, [%rd11];
	mul.wide.s32 	%rd116, %r101, 4;
	add.s64 	%rd117, %rd5, %rd116;
	ld.global.u32 	%r325, [%rd117];
	setp.ne.s32 	%p119, %r325, 0;
	mov.pred 	%p214, 0;
	@%p119 bra 	$L__BB1_58;
	mul.wide.s32 	%rd118, %r101, 4;
	add.s64 	%rd119, %rd4, %rd118;
	ld.global.u32 	%r326, [%rd119];
	setp.eq.s32 	%p214, %r326, %r2;
$L__BB1_58:
	selp.u32 	%r327, 1, 0, %p214;
	add.s32 	%r102, %r99, %r327;
	selp.b32 	%r103, %r101, %r100, %p214;
	ld.global.u32 	%r104, [%rd11+4];
	mul.wide.s32 	%rd120, %r104, 4;
	add.s64 	%rd121, %rd5, %rd120;
	ld.global.u32 	%r328, [%rd121];
	setp.ne.s32 	%p121, %r328, 0;
	mov.pred 	%p215, 0;
	@%p121 bra 	$L__BB1_60;
	mul.wide.s32 	%rd122, %r104, 4;
	add.s64 	%rd123, %rd4, %rd122;
	ld.global.u32 	%r329, [%rd123];
	setp.eq.s32 	%p215, %r329, %r2;
$L__BB1_60:
	selp.u32 	%r330, 1, 0, %p215;
	add.s32 	%r105, %r102, %r330;
	selp.b32 	%r106, %r104, %r103, %p215;
	ld.global.u32 	%r107, [%rd11+8];
	mul.wide.s32 	%rd124, %r107, 4;
	add.s64 	%rd125, %rd5, %rd124;
	ld.global.u32 	%r331, [%rd125];
	setp.ne.s32 	%p123, %r331, 0;
	mov.pred 	%p216, 0;
	@%p123 bra 	$L__BB1_62;
	mul.wide.s32 	%rd126, %r107, 4;
	add.s64 	%rd127, %rd4, %rd126;
	ld.global.u32 	%r332, [%rd127];
	setp.eq.s32 	%p216, %r332, %r2;
$L__BB1_62:
	selp.u32 	%r333, 1, 0, %p216;
	add.s32 	%r108, %r105, %r333;
	selp.b32 	%r109, %r107, %r106, %p216;
	ld.global.u32 	%r110, [%rd11+12];
	mul.wide.s32 	%rd128, %r110, 4;
	add.s64 	%rd129, %rd5, %rd128;
	ld.global.u32 	%r334, [%rd129];
	setp.ne.s32 	%p125, %r334, 0;
	mov.pred 	%p217, 0;
	@%p125 bra 	$L__BB1_64;
	add.s64 	%rd131, %rd4, %rd128;
	ld.global.u32 	%r335, [%rd131];
	setp.eq.s32 	%p217, %r335, %r2;
$L__BB1_64:
	selp.u32 	%r336, 1, 0, %p217;
	add.s32 	%r460, %r108, %r336;
	selp.b32 	%r461, %r110, %r109, %p217;
	add.s32 	%r447, %r447, 8;
	add.s32 	%r441, %r441, 8;
	setp.ne.s32 	%p126, %r441, 0;
	@%p126 bra 	$L__BB1_48;
$L__BB1_65:
	setp.eq.s32 	%p127, %r83, 0;
	@%p127 bra 	$L__BB1_87;
	and.b32  	%r120, %r82, 3;
	setp.lt.u32 	%p128, %r83, 4;
	@%p128 bra 	$L__BB1_76;
	mul.wide.s32 	%rd132, %r447, 4;
	add.s64 	%rd12, %rd2, %rd132;
	ld.global.u32 	%r121, [%rd12];
	mul.wide.s32 	%rd133, %r121, 4;
	add.s64 	%rd134, %rd5, %rd133;
	ld.global.u32 	%r338, [%rd134];
	setp.ne.s32 	%p130, %r338, 0;
	mov.pred 	%p218, 0;
	@%p130 bra 	$L__BB1_69;
	add.s64 	%rd136, %rd4, %rd133;
	ld.global.u32 	%r339, [%rd136];
	setp.eq.s32 	%p218, %r339, %r2;
$L__BB1_69:
	selp.u32 	%r340, 1, 0, %p218;
	add.s32 	%r122, %r460, %r340;
	selp.b32 	%r123, %r121, %r461, %p218;
	ld.global.u32 	%r124, [%rd12+4];
	mul.wide.s32 	%rd137, %r124, 4;
	add.s64 	%rd138, %rd5, %rd137;
	ld.global.u32 	%r341, [%rd138];
	setp.ne.s32 	%p132, %r341, 0;
	mov.pred 	%p219, 0;
	@%p132 bra 	$L__BB1_71;
	add.s64 	%rd140, %rd4, %rd137;
	ld.global.u32 	%r342, [%rd140];
	setp.eq.s32 	%p219, %r342, %r2;
$L__BB1_71:
	selp.u32 	%r343, 1, 0, %p219;
	add.s32 	%r125, %r122, %r343;
	selp.b32 	%r126, %r124, %r123, %p219;
	ld.global.u32 	%r127, [%rd12+8];
	mul.wide.s32 	%rd141, %r127, 4;
	add.s64 	%rd142, %rd5, %rd141;
	ld.global.u32 	%r344, [%rd142];
	setp.ne.s32 	%p134, %r344, 0;
	mov.pred 	%p220, 0;
	@%p134 bra 	$L__BB1_73;
	add.s64 	%rd144, %rd4, %rd141;
	ld.global.u32 	%r345, [%rd144];
	setp.eq.s32 	%p220, %r345, %r2;
$L__BB1_73:
	selp.u32 	%r346, 1, 0, %p220;
	add.s32 	%r128, %r125, %r346;
	selp.b32 	%r129, %r127, %r126, %p220;
	ld.global.u32 	%r130, [%rd12+12];
	mul.wide.s32 	%rd145, %r130, 4;
	add.s64 	%rd146, %rd5, %rd145;
	ld.global.u32 	%r347, [%rd146];
	setp.ne.s32 	%p136, %r347, 0;
	mov.pred 	%p221, 0;
	@%p136 bra 	$L__BB1_75;
	add.s64 	%rd148, %rd4, %rd145;
	ld.global.u32 	%r348, [%rd148];
	setp.eq.s32 	%p221, %r348, %r2;
$L__BB1_75:
	selp.u32 	%r349, 1, 0, %p221;
	add.s32 	%r460, %r128, %r349;
	selp.b32 	%r461, %r130, %r129, %p221;
	add.s32 	%r447, %r447, 4;
$L__BB1_76:
	setp.eq.s32 	%p137, %r120, 0;
	@%p137 bra 	$L__BB1_87;
	setp.eq.s32 	%p138, %r120, 1;
	@%p138 bra 	$L__BB1_83;
	mul.wide.s32 	%rd149, %r447, 4;
	add.s64 	%rd13, %rd2, %rd149;
	ld.global.u32 	%r139, [%rd13];
	mul.wide.s32 	%rd150, %r139, 4;
	add.s64 	%rd151, %rd5, %rd150;
	ld.global.u32 	%r351, [%rd151];
	setp.ne.s32 	%p140, %r351, 0;
	mov.pred 	%p222, 0;
	@%p140 bra 	$L__BB1_80;
	add.s64 	%rd153, %rd4, %rd150;
	ld.global.u32 	%r352, [%rd153];
	setp.eq.s32 	%p222, %r352, %r2;
$L__BB1_80:
	selp.u32 	%r353, 1, 0, %p222;
	add.s32 	%r140, %r460, %r353;
	selp.b32 	%r141, %r139, %r461, %p222;
	ld.global.u32 	%r142, [%rd13+4];
	mul.wide.s32 	%rd154, %r142, 4;
	add.s64 	%rd155, %rd5, %rd154;
	ld.global.u32 	%r354, [%rd155];
	setp.ne.s32 	%p142, %r354, 0;
	mov.pred 	%p223, 0;
	@%p142 bra 	$L__BB1_82;
	add.s64 	%rd157, %rd4, %rd154;
	ld.global.u32 	%r355, [%rd157];
	setp.eq.s32 	%p223, %r355, %r2;
$L__BB1_82:
	selp.u32 	%r356, 1, 0, %p223;
	add.s32 	%r460, %r140, %r356;
	selp.b32 	%r461, %r142, %r141, %p223;
	add.s32 	%r447, %r447, 2;
$L__BB1_83:
	and.b32  	%r357, %r82, 1;
	setp.eq.b32 	%p143, %r357, 1;
	not.pred 	%p144, %p143;
	@%p144 bra 	$L__BB1_87;
	mul.wide.s32 	%rd158, %r447, 4;
	add.s64 	%rd159, %rd2, %rd158;
	ld.global.u32 	%r151, [%rd159];
	mul.wide.s32 	%rd160, %r151, 4;
	add.s64 	%rd161, %rd5, %rd160;
	ld.global.u32 	%r358, [%rd161];
	setp.ne.s32 	%p146, %r358, 0;
	mov.pred 	%p224, 0;
	@%p146 bra 	$L__BB1_86;
	add.s64 	%rd163, %rd4, %rd160;
	ld.global.u32 	%r359, [%rd163];
	setp.eq.s32 	%p224, %r359, %r2;
$L__BB1_86:
	selp.u32 	%r360, 1, 0, %p224;
	add.s32 	%r460, %r460, %r360;
	selp.b32 	%r461, %r151, %r461, %p224;
$L__BB1_87:
	setp.ne.s32 	%p225, %r460, 1;
$L__BB1_88:
	or.pred  	%p147, %p209, %p225;
	setp.ne.s32 	%p148, %r439, %r461;
	setp.ge.s32 	%p149, %r1, %r439;
	or.pred  	%p150, %p149, %p148;
	or.pred  	%p151, %p147, %p150;
	@%p151 bra 	$L__BB1_135;
	mul.wide.s32 	%rd164, %r439, 4;
	add.s64 	%rd165, %rd3, %rd164;
	ld.global.u32 	%r475, [%rd165];
	ld.global.u32 	%r158, [%rd165+4];
	setp.ge.s32 	%p152, %r475, %r158;
	@%p152 bra 	$L__BB1_135;
	add.s32 	%r363, %r475, 1;
	max.s32 	%r364, %r158, %r363;
	sub.s32 	%r159, %r364, %r475;
	and.b32  	%r160, %r159, 7;
	sub.s32 	%r365, %r475, %r364;
	setp.gt.u32 	%p153, %r365, -8;
	mov.b32 	%r490, 0;
	@%p153 bra 	$L__BB1_109;
	and.b32  	%r367, %r159, -8;
	neg.s32 	%r463, %r367;
	add.s64 	%rd14, %rd2, 16;
	mov.b32 	%r490, 0;
$L__BB1_92:
	.pragma "nounroll";
	mul.wide.s32 	%rd166, %r475, 4;
	add.s64 	%rd15, %rd14, %rd166;
	ld.global.u32 	%r165, [%rd15+-16];
	mul.wide.s32 	%rd167, %r165, 4;
	add.s64 	%rd168, %rd5, %rd167;
	ld.global.u32 	%r369, [%rd168];
	setp.ne.s32 	%p154, %r369, 0;
	mov.b32 	%r466, 0;
	@%p154 bra 	$L__BB1_94;
	add.s64 	%rd170, %rd4, %rd167;
	ld.global.u32 	%r370, [%rd170];
	setp.eq.s32 	%p155, %r370, %r2;
	selp.u32 	%r466, 1, 0, %p155;
$L__BB1_94:
	add.s32 	%r168, %r466, %r490;
	ld.global.u32 	%r169, [%rd15+-12];
	mul.wide.s32 	%rd171, %r169, 4;
	add.s64 	%rd172, %rd5, %rd171;
	ld.global.u32 	%r372, [%rd172];
	setp.ne.s32 	%p156, %r372, 0;
	mov.b32 	%r467, 0;
	@%p156 bra 	$L__BB1_96;
	add.s64 	%rd174, %rd4, %rd171;
	ld.global.u32 	%r373, [%rd174];
	setp.eq.s32 	%p157, %r373, %r2;
	selp.u32 	%r467, 1, 0, %p157;
$L__BB1_96:
	add.s32 	%r172, %r467, %r168;
	ld.global.u32 	%r173, [%rd15+-8];
	mul.wide.s32 	%rd175, %r173, 4;
	add.s64 	%rd176, %rd5, %rd175;
	ld.global.u32 	%r375, [%rd176];
	setp.ne.s32 	%p158, %r375, 0;
	mov.b32 	%r468, 0;
	@%p158 bra 	$L__BB1_98;
	add.s64 	%rd178, %rd4, %rd175;
	ld.global.u32 	%r376, [%rd178];
	setp.eq.s32 	%p159, %r376, %r2;
	selp.u32 	%r468, 1, 0, %p159;
$L__BB1_98:
	add.s32 	%r176, %r468, %r172;
	ld.global.u32 	%r177, [%rd15+-4];
	mul.wide.s32 	%rd179, %r177, 4;
	add.s64 	%rd180, %rd5, %rd179;
	ld.global.u32 	%r378, [%rd180];
	setp.ne.s32 	%p160, %r378, 0;
	mov.b32 	%r469, 0;
	@%p160 bra 	$L__BB1_100;
	add.s64 	%rd182, %rd4, %rd179;
	ld.global.u32 	%r379, [%rd182];
	setp.eq.s32 	%p161, %r379, %r2;
	selp.u32 	%r469, 1, 0, %p161;
$L__BB1_100:
	add.s32 	%r180, %r469, %r176;
	ld.global.u32 	%r181, [%rd15];
	mul.wide.s32 	%rd183, %r181, 4;
	add.s64 	%rd184, %rd5, %rd183;
	ld.global.u32 	%r381, [%rd184];
	setp.ne.s32 	%p162, %r381, 0;
	mov.b32 	%r470, 0;
	@%p162 bra 	$L__BB1_102;
	add.s64 	%rd186, %rd4, %rd183;
	ld.global.u32 	%r382, [%rd186];
	setp.eq.s32 	%p163, %r382, %r2;
	selp.u32 	%r470, 1, 0, %p163;
$L__BB1_102:
	add.s32 	%r184, %r470, %r180;
	ld.global.u32 	%r185, [%rd15+4];
	mul.wide.s32 	%rd187, %r185, 4;
	add.s64 	%rd188, %rd5, %rd187;
	ld.global.u32 	%r384, [%rd188];
	setp.ne.s32 	%p164, %r384, 0;
	mov.b32 	%r471, 0;
	@%p164 bra 	$L__BB1_104;
	add.s64 	%rd190, %rd4, %rd187;
	ld.global.u32 	%r385, [%rd190];
	setp.eq.s32 	%p165, %r385, %r2;
	selp.u32 	%r471, 1, 0, %p165;
$L__BB1_104:
	add.s32 	%r188, %r471, %r184;
	ld.global.u32 	%r189, [%rd15+8];
	mul.wide.s32 	%rd191, %r189, 4;
	add.s64 	%rd192, %rd5, %rd191;
	ld.global.u32 	%r387, [%rd192];
	setp.ne.s32 	%p166, %r387, 0;
	mov.b32 	%r472, 0;
	@%p166 bra 	$L__BB1_106;
	add.s64 	%rd194, %rd4, %rd191;
	ld.global.u32 	%r388, [%rd194];
	setp.eq.s32 	%p167, %r388, %r2;
	selp.u32 	%r472, 1, 0, %p167;
$L__BB1_106:
	add.s32 	%r192, %r472, %r188;
	ld.global.u32 	%r193, [%rd15+12];
	mul.wide.s32 	%rd195, %r193, 4;
	add.s64 	%rd196, %rd5, %rd195;
	ld.global.u32 	%r390, [%rd196];
	setp.ne.s32 	%p168, %r390, 0;
	mov.b32 	%r473, 0;
	@%p168 bra 	$L__BB1_108;
	add.s64 	%rd198, %rd4, %rd195;
	ld.global.u32 	%r391, [%rd198];
	setp.eq.s32 	%p169, %r391, %r2;
	selp.u32 	%r473, 1, 0, %p169;
$L__BB1_108:
	add.s32 	%r490, %r473, %r192;
	add.s32 	%r475, %r475, 8;
	add.s32 	%r463, %r463, 8;
	setp.ne.s32 	%p170, %r463, 0;
	@%p170 bra 	$L__BB1_92;
$L__BB1_109:
	setp.eq.s32 	%p171, %r160, 0;
	@%p171 bra 	$L__BB1_131;
	and.b32  	%r202, %r159, 3;
	setp.lt.u32 	%p172, %r160, 4;
	@%p172 bra 	$L__BB1_120;
	mul.wide.s32 	%rd199, %r475, 4;
	add.s64 	%rd16, %rd2, %rd199;
	ld.global.u32 	%r203, [%rd16];
	mul.wide.s32 	%rd200, %r203, 4;
	add.s64 	%rd201, %rd5, %rd200;
	ld.global.u32 	%r394, [%rd201];
	setp.ne.s32 	%p173, %r394, 0;
	mov.b32 	%r477, 0;
	@%p173 bra 	$L__BB1_113;
	add.s64 	%rd203, %rd4, %rd200;
	ld.global.u32 	%r395, [%rd203];
	setp.eq.s32 	%p174, %r395, %r2;
	selp.u32 	%r477, 1, 0, %p174;
$L__BB1_113:
	add.s32 	%r206, %r477, %r490;
	ld.global.u32 	%r207, [%rd16+4];
	mul.wide.s32 	%rd204, %r207, 4;
	add.s64 	%rd205, %rd5, %rd204;
	ld.global.u32 	%r397, [%rd205];
	setp.ne.s32 	%p175, %r397, 0;
	mov.b32 	%r478, 0;
	@%p175 bra 	$L__BB1_115;
	add.s64 	%rd207, %rd4, %rd204;
	ld.global.u32 	%r398, [%rd207];
	setp.eq.s32 	%p176, %r398, %r2;
	selp.u32 	%r478, 1, 0, %p176;
$L__BB1_115:
	add.s32 	%r210, %r478, %r206;
	ld.global.u32 	%r211, [%rd16+8];
	mul.wide.s32 	%rd208, %r211, 4;
	add.s64 	%rd209, %rd5, %rd208;
	ld.global.u32 	%r400, [%rd209];
	setp.ne.s32 	%p177, %r400, 0;
	mov.b32 	%r479, 0;
	@%p177 bra 	$L__BB1_117;
	add.s64 	%rd211, %rd4, %rd208;
	ld.global.u32 	%r401, [%rd211];
	setp.eq.s32 	%p178, %r401, %r2;
	selp.u32 	%r479, 1, 0, %p178;
$L__BB1_117:
	add.s32 	%r214, %r479, %r210;
	ld.global.u32 	%r215, [%rd16+12];
	mul.wide.s32 	%rd212, %r215, 4;
	add.s64 	%rd213, %rd5, %rd212;
	ld.global.u32 	%r403, [%rd213];
	setp.ne.s32 	%p179, %r403, 0;
	mov.b32 	%r480, 0;
	@%p179 bra 	$L__BB1_119;
	add.s64 	%rd215, %rd4, %rd212;
	ld.global.u32 	%r404, [%rd215];
	setp.eq.s32 	%p180, %r404, %r2;
	selp.u32 	%r480, 1, 0, %p180;
$L__BB1_119:
	add.s32 	%r490, %r480, %r214;
	add.s32 	%r475, %r475, 4;
$L__BB1_120:
	setp.eq.s32 	%p181, %r202, 0;
	@%p181 bra 	$L__BB1_131;
	setp.eq.s32 	%p182, %r202, 1;
	@%p182 bra 	$L__BB1_127;
	mul.wide.s32 	%rd216, %r475, 4;
	add.s64 	%rd17, %rd2, %rd216;
	ld.global.u32 	%r223, [%rd17];
	mul.wide.s32 	%rd217, %r223, 4;
	add.s64 	%rd218, %rd5, %rd217;
	ld.global.u32 	%r407, [%rd218];
	setp.ne.s32 	%p183, %r407, 0;
	mov.b32 	%r484, 0;
	@%p183 bra 	$L__BB1_124;
	add.s64 	%rd220, %rd4, %rd217;
	ld.global.u32 	%r408, [%rd220];
	setp.eq.s32 	%p184, %r408, %r2;
	selp.u32 	%r484, 1, 0, %p184;
$L__BB1_124:
	add.s32 	%r226, %r484, %r490;
	ld.global.u32 	%r227, [%rd17+4];
	mul.wide.s32 	%rd221, %r227, 4;
	add.s64 	%rd222, %rd5, %rd221;
	ld.global.u32 	%r410, [%rd222];
	setp.ne.s32 	%p185, %r410, 0;
	mov.b32 	%r485, 0;
	@%p185 bra 	$L__BB1_126;
	add.s64 	%rd224, %rd4, %rd221;
	ld.global.u32 	%r411, [%rd224];
	setp.eq.s32 	%p186, %r411, %r2;
	selp.u32 	%r485, 1, 0, %p186;
$L__BB1_126:
	add.s32 	%r490, %r485, %r226;
	add.s32 	%r475, %r475, 2;
$L__BB1_127:
	and.b32  	%r412, %r159, 1;
	setp.eq.b32 	%p187, %r412, 1;
	not.pred 	%p188, %p187;
	@%p188 bra 	$L__BB1_131;
	mul.wide.s32 	%rd225, %r475, 4;
	add.s64 	%rd226, %rd2, %rd225;
	ld.global.u32 	%r235, [%rd226];
	mul.wide.s32 	%rd227, %r235, 4;
	add.s64 	%rd228, %rd5, %rd227;
	ld.global.u32 	%r414, [%rd228];
	setp.ne.s32 	%p189, %r414, 0;
	mov.b32 	%r489, 0;
	@%p189 bra 	$L__BB1_130;
	add.s64 	%rd230, %rd4, %rd227;
	ld.global.u32 	%r415, [%rd230];
	setp.eq.s32 	%p190, %r415, %r2;
	selp.u32 	%r489, 1, 0, %p190;
$L__BB1_130:
	add.s32 	%r490, %r489, %r490;
$L__BB1_131:
	setp.ne.s32 	%p191, %r490, 1;
	@%p191 bra 	$L__BB1_135;
	atom.relaxed.global.cas.b32 	%r416, [%rd6], 0, 1;
	setp.ne.s32 	%p192, %r416, 0;
	@%p192 bra 	$L__BB1_135;
	add.s64 	%rd232, %rd5, %rd164;
	atom.relaxed.global.cas.b32 	%r417, [%rd232], 0, 1;
	setp.ne.s32 	%p193, %r417, 0;
	@%p193 bra 	$L__BB1_135;
	cvta.to.global.u64 	%rd233, %rd20;
	atom.global.add.u32 	%r418, [%rd233], 2;
	cvta.to.global.u64 	%rd234, %rd19;
	mul.wide.s32 	%rd235, %r418, 4;
	add.s64 	%rd236, %rd234, %rd235;
	st.global.u32 	[%rd236], %r1;
	st.global.u32 	[%rd236+4], %r439;
$L__BB1_135:
	ret;

}
	// .globl	_Z15wcc_init_kerneliPi
.visible .entry _Z15wcc_init_kerneliPi(
	.param .u32 _Z15wcc_init_kerneliPi_param_0,
	.param .u64 .ptr .align 1 _Z15wcc_init_kerneliPi_param_1
)
{
	.reg .pred 	%p<2>;
	.reg .b32 	%r<6>;
	.reg .b64 	%rd<5>;

	ld.param.u32 	%r2, [_Z15wcc_init_kerneliPi_param_0];
	ld.param.u64 	%rd1, [_Z15wcc_init_kerneliPi_param_1];
	mov.u32 	%r3, %ctaid.x;
	mov.u32 	%r4, %ntid.x;
	mov.u32 	%r5, %tid.x;
	mad.lo.s32 	%r1, %r3, %r4, %r5;
	setp.ge.s32 	%p1, %r1, %r2;
	@%p1 bra 	$L__BB2_2;
	cvta.to.global.u64 	%rd2, %rd1;
	mul.wide.s32 	%rd3, %r1, 4;
	add.s64 	%rd4, %rd2, %rd3;
	st.global.u32 	[%rd4], %r1;
$L__BB2_2:
	ret;

}
	// .globl	_Z20wcc_propagate_kerneliPiS_S_S_S_S_S_S_
.visible .entry _Z20wcc_propagate_kerneliPiS_S_S_S_S_S_S_(
	.param .u32 _Z20wcc_propagate_kerneliPiS_S_S_S_S_S_S__param_0,
	.param .u64 .ptr .align 1 _Z20wcc_propagate_kerneliPiS_S_S_S_S_S_S__param_1,
	.param .u64 .ptr .align 1 _Z20wcc_propagate_kerneliPiS_S_S_S_S_S_S__param_2,
	.param .u64 .ptr .align 1 _Z20wcc_propagate_kerneliPiS_S_S_S_S_S_S__param_3,
	.param .u64 .ptr .align 1 _Z20wcc_propagate_kerneliPiS_S_S_S_S_S_S__param_4,
	.param .u64 .ptr .align 1 _Z20wcc_propagate_kerneliPiS_S_S_S_S_S_S__param_5,
	.param .u64 .ptr .align 1 _Z20wcc_propagate_kerneliPiS_S_S_S_S_S_S__param_6,
	.param .u64 .ptr .align 1 _Z20wcc_propagate_kerneliPiS_S_S_S_S_S_S__param_7,
	.param .u64 .ptr .align 1 _Z20wcc_propagate_kerneliPiS_S_S_S_S_S_S__param_8
)
{
	.reg .pred 	%p<15>;
	.reg .b32 	%r<33>;
	.reg .b64 	%rd<41>;

	ld.param.u32 	%r12, [_Z20wcc_propagate_kerneliPiS_S_S_S_S_S_S__param_0];
	ld.param.u64 	%rd11, [_Z20wcc_propagate_kerneliPiS_S_S_S_S_S_S__param_1];
	ld.param.u64 	%rd12, [_Z20wcc_propagate_kerneliPiS_S_S_S_S_S_S__param_2];
	ld.param.u64 	%rd13, [_Z20wcc_propagate_kerneliPiS_S_S_S_S_S_S__param_3];
	ld.param.u64 	%rd14, [_Z20wcc_propagate_kerneliPiS_S_S_S_S_S_S__param_4];
	ld.param.u64 	%rd15, [_Z20wcc_propagate_kerneliPiS_S_S_S_S_S_S__param_5];
	ld.param.u64 	%rd16, [_Z20wcc_propagate_kerneliPiS_S_S_S_S_S_S__param_6];
	ld.param.u64 	%rd17, [_Z20wcc_propagate_kerneliPiS_S_S_S_S_S_S__param_7];
	ld.param.u64 	%rd18, [_Z20wcc_propagate_kerneliPiS_S_S_S_S_S_S__param_8];
	cvta.to.global.u64 	%rd1, %rd18;
	cvta.to.global.u64 	%rd2, %rd16;
	cvta.to.global.u64 	%rd3, %rd15;
	cvta.to.global.u64 	%rd4, %rd17;
	mov.u32 	%r13, %ctaid.x;
	mov.u32 	%r14, %ntid.x;
	mov.u32 	%r15, %tid.x;
	mad.lo.s32 	%r1, %r13, %r14, %r15;
	setp.ge.s32 	%p1, %r1, %r12;
	@%p1 bra 	$L__BB3_18;
	mul.wide.s32 	%rd19, %r1, 4;
	add.s64 	%rd20, %rd4, %rd19;
	ld.global.u32 	%r16, [%rd20];
	setp.eq.s32 	%p2, %r16, 1;
	@%p2 bra 	$L__BB3_18;
	add.s64 	%rd22, %rd3, %rd19;
	ld.global.u32 	%r2, [%rd22];
	add.s64 	%rd23, %rd2, %rd19;
	ld.global.u32 	%r3, [%rd23];
	cvta.to.global.u64 	%rd24, %rd11;
	add.s64 	%rd5, %rd24, %rd19;
	ld.global.u32 	%r31, [%rd5];
	ld.global.u32 	%r17, [%rd5+4];
	setp.ge.s32 	%p3, %r31, %r17;
	@%p3 bra 	$L__BB3_10;
	cvta.to.global.u64 	%rd6, %rd12;
$L__BB3_4:
	mul.wide.s32 	%rd25, %r31, 4;
	add.s64 	%rd26, %rd6, %rd25;
	ld.global.u32 	%r6, [%rd26];
	mul.wide.s32 	%rd27, %r6, 4;
	add.s64 	%rd28, %rd4, %rd27;
	ld.global.u32 	%r18, [%rd28];
	setp.ne.s32 	%p4, %r18, 0;
	@%p4 bra 	$L__BB3_9;
	add.s64 	%rd30, %rd2, %rd27;
	ld.global.u32 	%r19, [%rd30];
	setp.ne.s32 	%p5, %r19, %r3;
	@%p5 bra 	$L__BB3_9;
	add.s64 	%rd7, %rd3, %rd27;
	ld.global.u32 	%r20, [%rd7];
	setp.ge.s32 	%p6, %r2, %r20;
	@%p6 bra 	$L__BB3_9;
	atom.global.min.s32 	%r21, [%rd7], %r2;
	setp.le.s32 	%p7, %r21, %r2;
	@%p7 bra 	$L__BB3_9;
	atom.global.exch.b32 	%r22, [%rd1], 1;
$L__BB3_9:
	add.s32 	%r31, %r31, 1;
	ld.global.u32 	%r23, [%rd5+4];
	setp.lt.s32 	%p8, %r31, %r23;
	@%p8 bra 	$L__BB3_4;
$L__BB3_10:
	cvta.to.global.u64 	%rd32, %rd13;
	add.s64 	%rd8, %rd32, %rd19;
	ld.global.u32 	%r32, [%rd8];
	ld.global.u32 	%r24, [%rd8+4];
	setp.ge.s32 	%p9, %r32, %r24;
	@%p9 bra 	$L__BB3_18;
	cvta.to.global.u64 	%rd9, %rd14;
$L__BB3_12:
	mul.wide.s32 	%rd34, %r32, 4;
	add.s64 	%rd35, %rd9, %rd34;
	ld.global.u32 	%r10, [%rd35];
	mul.wide.s32 	%rd36, %r10, 4;
	add.s64 	%rd37, %rd4, %rd36;
	ld.global.u32 	%r25, [%rd37];
	setp.ne.s32 	%p10, %r25, 0;
	@%p10 bra 	$L__BB3_17;
	add.s64 	%rd39, %rd2, %rd36;
	ld.global.u32 	%r26, [%rd39];
	setp.ne.s32 	%p11, %r26, %r3;
	@%p11 bra 	$L__BB3_17;
	add.s64 	%rd10, %rd3, %rd36;
	ld.global.u32 	%r27, [%rd10];
	setp.ge.s32 	%p12, %r2, %r27;
	@%p12 bra 	$L__BB3_17;
	atom.global.min.s32 	%r28, [%rd10], %r2;
	setp.le.s32 	%p13, %r28, %r2;
	@%p13 bra 	$L__BB3_17;
	atom.global.exch.b32 	%r29, [%rd1], 1;
$L__BB3_17:
	add.s32 	%r32, %r32, 1;
	ld.global.u32 	%r30, [%rd8+4];
	setp.lt.s32 	%p14, %r32, %r30;
	@%p14 bra 	$L__BB3_12;
$L__BB3_18:
	ret;

}
	// .globl	_Z19wcc_compress_kerneliPiS_
.visible .entry _Z19wcc_compress_kerneliPiS_(
	.param .u32 _Z19wcc_compress_kerneliPiS__param_0,
	.param .u64 .ptr .align 1 _Z19wcc_compress_kerneliPiS__param_1,
	.param .u64 .ptr .align 1 _Z19wcc_compress_kerneliPiS__param_2
)
{
	.reg .pred 	%p<5>;
	.reg .b32 	%r<12>;
	.reg .b64 	%rd<13>;

	ld.param.u32 	%r5, [_Z19wcc_compress_kerneliPiS__param_0];
	ld.param.u64 	%rd4, [_Z19wcc_compress_kerneliPiS__param_1];
	ld.param.u64 	%rd3, [_Z19wcc_compress_kerneliPiS__param_2];
	cvta.to.global.u64 	%rd1, %rd4;
	mov.u32 	%r6, %ctaid.x;
	mov.u32 	%r7, %ntid.x;
	mov.u32 	%r8, %tid.x;
	mad.lo.s32 	%r1, %r6, %r7, %r8;
	setp.ge.s32 	%p1, %r1, %r5;
	@%p1 bra 	$L__BB4_4;
	cvta.to.global.u64 	%rd5, %rd3;
	mul.wide.s32 	%rd6, %r1, 4;
	add.s64 	%rd7, %rd5, %rd6;
	ld.global.u32 	%r9, [%rd7];
	setp.eq.s32 	%p2, %r9, 1;
	@%p2 bra 	$L__BB4_4;
	add.s64 	%rd2, %rd1, %rd6;
	ld.global.u32 	%r10, [%rd2];
	mul.wide.s32 	%rd9, %r10, 4;
	add.s64 	%rd10, %rd1, %rd9;
	ld.global.u32 	%r11, [%rd10];
	setp.eq.s32 	%p3, %r10, %r11;
	@%p3 bra 	$L__BB4_4;
$L__BB4_3:
	st.global.u32 	[%rd2], %r11;
	mul.wide.s32 	%rd11, %r11, 4;
	add.s64 	%rd12, %rd1, %rd11;
	ld.global.u32 	%r4, [%rd12];
	setp.ne.s32 	%p4, %r11, %r4;
	mov.u32 	%r11, %r4;
	@%p4 bra 	$L__BB4_3;
$L__BB4_4:
	ret;

}


// ===== COMPILED SASS (sm_100) =====

	.target	sm_100

	.elftype	@"ET_EXEC"


//--------------------- .note.nv.tkinfo           --------------------------
	.section	.note.nv.tkinfo,"",@"SHT_NOTE"
	.sectionflags	@"SHF_NOTE_NV_TKINFO"
	.tkinfo
        /*0018*/ 	.word	0x00000002
        /*0030*/ 	.string	""
        /*0030*/ 	.string	"ptxas"
        /*0030*/ 	.string	"Cuda compilation tools, release 13.0, V13.0.88"
        /*0030*/ 	.string	"Build cuda_13.0.r13.0/compiler.36424714_0"
        /*0030*/ 	.string	"-arch sm_100 -m 64 "



//--------------------- .note.nv.cuinfo           --------------------------
	.section	.note.nv.cuinfo,"",@"SHT_NOTE"
	.sectionflags	@"SHF_NOTE_NV_CUINFO"
        /*0018*/ 	.short	0x0002
        /*001a*/ 	.short	0x0064
        /*001c*/ 	.short	0x0082
	.zero		2


//--------------------- .nv.info                  --------------------------
	.section	.nv.info,"",@"SHT_CUDA_INFO"
	.align	4


	//----- nvinfo : EIATTR_REGCOUNT
	.align		4
        /*0000*/ 	.byte	0x04, 0x2f
        /*0002*/ 	.short	(.L_1 - .L_0)
	.align		4
.L_0:
        /*0004*/ 	.word	index@(_Z15par_trim_kerneliPiS_S_S_S_S_S_S_S_)
        /*0008*/ 	.word	0x00000020


	//----- nvinfo : EIATTR_FRAME_SIZE
	.align		4
.L_1:
        /*000c*/ 	.byte	0x04, 0x11
        /*000e*/ 	.short	(.L_3 - .L_2)
	.align		4
.L_2:
        /*0010*/ 	.word	index@(_Z15par_trim_kerneliPiS_S_S_S_S_S_S_S_)
        /*0014*/ 	.word	0x00000000


	//----- nvinfo : EIATTR_REGCOUNT
	.align		4
.L_3:
        /*0018*/ 	.byte	0x04, 0x2f
        /*001a*/ 	.short	(.L_5 - .L_4)
	.align		4
.L_4:
        /*001c*/ 	.word	index@(_Z16par_trim2_kerneliPiS_S_S_S_S_S_S_)
        /*0020*/ 	.word	0x00000028


	//----- nvinfo : EIATTR_FRAME_SIZE
	.align		4
.L_5:
        /*0024*/ 	.byte	0x04, 0x11
        /*0026*/ 	.short	(.L_7 - .L_6)
	.align		4
.L_6:
        /*0028*/ 	.word	index@(_Z16par_trim2_kerneliPiS_S_S_S_S_S_S_)
        /*002c*/ 	.word	0x00000000


	//----- nvinfo : EIATTR_REGCOUNT
	.align		4
.L_7:
        /*0030*/ 	.byte	0x04, 0x2f
        /*0032*/ 	.short	(.L_9 - .L_8)
	.align		4
.L_8:
        /*0034*/ 	.word	index@(_Z15wcc_init_kerneliPi)
        /*0038*/ 	.word	0x00000008


	//----- nvinfo : EIATTR_FRAME_SIZE
	.align		4
.L_9:
        /*003c*/ 	.byte	0x04, 0x11
        /*003e*/ 	.short	(.L_11 - .L_10)
	.align		4
.L_10:
        /*0040*/ 	.word	index@(_Z15wcc_init_kerneliPi)
        /*0044*/ 	.word	0x00000000


	//----- nvinfo : EIATTR_REGCOUNT
	.align		4
.L_11:
        /*0048*/ 	.byte	0x04, 0x2f
        /*004a*/ 	.short	(.L_13 - .L_12)
	.align		4
.L_12:
        /*004c*/ 	.word	index@(_Z20wcc_propagate_kerneliPiS_S_S_S_S_S_S_)
        /*0050*/ 	.word	0x00000018


	//----- nvinfo : EIATTR_FRAME_SIZE
	.align		4
.L_13:
        /*0054*/ 	.byte	0x04, 0x11
        /*0056*/ 	.short	(.L_15 - .L_14)
	.align		4
.L_14:
        /*0058*/ 	.word	index@(_Z20wcc_propagate_kerneliPiS_S_S_S_S_S_S_)
        /*005c*/ 	.word	0x00000000


	//----- nvinfo : EIATTR_REGCOUNT
	.align		4
.L_15:
        /*0060*/ 	.byte	0x04, 0x2f
        /*0062*/ 	.short	(.L_17 - .L_16)
	.align		4
.L_16:
        /*0064*/ 	.word	index@(_Z19wcc_compress_kerneliPiS_)
        /*0068*/ 	.word	0x0000000c


	//----- nvinfo : EIATTR_FRAME_SIZE
	.align		4
.L_17:
        /*006c*/ 	.byte	0x04, 0x11
        /*006e*/ 	.short	(.L_19 - .L_18)
	.align		4
.L_18:
        /*0070*/ 	.word	index@(_Z19wcc_compress_kerneliPiS_)
        /*0074*/ 	.word	0x00000000


	//----- nvinfo : EIATTR_MIN_STACK_SIZE
	.align		4
.L_19:
        /*0078*/ 	.byte	0x04, 0x12
        /*007a*/ 	.short	(.L_21 - .L_20)
	.align		4
.L_20:
        /*007c*/ 	.word	index@(_Z19wcc_compress_kerneliPiS_)
        /*0080*/ 	.word	0x00000000


	//----- nvinfo : EIATTR_MIN_STACK_SIZE
	.align		4
.L_21:
        /*0084*/ 	.byte	0x04, 0x12
        /*0086*/ 	.short	(.L_23 - .L_22)
	.align		4
.L_22:
        /*0088*/ 	.word	index@(_Z20wcc_propagate_kerneliPiS_S_S_S_S_S_S_)
        /*008c*/ 	.word	0x00000000


	//----- nvinfo : EIATTR_MIN_STACK_SIZE
	.align		4
.L_23:
        /*0090*/ 	.byte	0x04, 0x12
        /*0092*/ 	.short	(.L_25 - .L_24)
	.align		4
.L_24:
        /*0094*/ 	.word	index@(_Z15wcc_init_kerneliPi)
        /*0098*/ 	.word	0x00000000


	//----- nvinfo : EIATTR_MIN_STACK_SIZE
	.align		4
.L_25:
        /*009c*/ 	.byte	0x04, 0x12
        /*009e*/ 	.short	(.L_27 - .L_26)
	.align		4
.L_26:
        /*00a0*/ 	.word	index@(_Z16par_trim2_kerneliPiS_S_S_S_S_S_S_)
        /*00a4*/ 	.word	0x00000000


	//----- nvinfo : EIATTR_MIN_STACK_SIZE
	.align		4
.L_27:
        /*00a8*/ 	.byte	0x04, 0x12
        /*00aa*/ 	.short	(.L_29 - .L_28)
	.align		4
.L_28:
        /*00ac*/ 	.word	index@(_Z15par_trim_kerneliPiS_S_S_S_S_S_S_S_)
        /*00b0*/ 	.word	0x00000000
.L_29:


//--------------------- .nv.compat                --------------------------
	.section	.nv.compat,"",@"SHT_CUDA_COMPAT_INFO"
	.align	4
        /*0000*/ 	.byte	0x02, 0x09, 0x00, 0x00, 0x02, 0x02, 0x01, 0x00, 0x02, 0x05, 0x05, 0x00, 0x03, 0x07, 0x01, 0x01
        /*0010*/ 	.byte	0x02, 0x03, 0x00, 0x00, 0x02, 0x06, 0x01, 0x00, 0x04, 0x0b, 0x08, 0x00, 0x09, 0x00, 0x00, 0x00
        /*0020*/ 	.byte	0x00, 0x00, 0x00, 0x00


//--------------------- .nv.info._Z19wcc_compress_kerneliPiS_ --------------------------
	.section	.nv.info._Z19wcc_compress_kerneliPiS_,"",@"SHT_CUDA_INFO"
	.sectionflags	@""
	.align	4


	//----- nvinfo : EIATTR_CUDA_API_VERSION
	.align		4
        /*0000*/ 	.byte	0x04, 0x37
        /*0002*/ 	.short	(.L_31 - .L_30)
.L_30:
        /*0004*/ 	.word	0x00000082


	//----- nvinfo : EIATTR_KPARAM_INFO
	.align		4
.L_31:
        /*0008*/ 	.byte	0x04, 0x17
        /*000a*/ 	.short	(.L_33 - .L_32)
.L_32:
        /*000c*/ 	.word	0x00000000
        /*0010*/ 	.short	0x0002
        /*0012*/ 	.short	0x0010
        /*0014*/ 	.byte	0x00, 0xf5, 0x21, 0x00


	//----- nvinfo : EIATTR_KPARAM_INFO
	.align		4
.L_33:
        /*0018*/ 	.byte	0x04, 0x17
        /*001a*/ 	.short	(.L_35 - .L_34)
.L_34:
        /*001c*/ 	.word	0x00000000
        /*0020*/ 	.short	0x0001
        /*0022*/ 	.short	0x0008
        /*0024*/ 	.byte	0x00, 0xf5, 0x21, 0x00


	//----- nvinfo : EIATTR_KPARAM_INFO
	.align		4
.L_35:
        /*0028*/ 	.byte	0x04, 0x17
        /*002a*/ 	.short	(.L_37 - .L_36)
.L_36:
        /*002c*/ 	.word	0x00000000
        /*0030*/ 	.short	0x0000
        /*0032*/ 	.short	0x0000
        /*0034*/ 	.byte	0x00, 0xf0, 0x11, 0x00


	//----- nvinfo : EIATTR_SPARSE_MMA_MASK
	.align		4
.L_37:
        /*0038*/ 	.byte	0x03, 0x50
        /*003a*/ 	.short	0x0000


	//----- nvinfo : EIATTR_MAXREG_COUNT
	.align		4
        /*003c*/ 	.byte	0x03, 0x1b
        /*003e*/ 	.short	0x00ff


	//----- nvinfo : EIATTR_MERCURY_ISA_VERSION
	.align		4
        /*0040*/ 	.byte	0x03, 0x5f
        /*0042*/ 	.short	0x0101


	//----- nvinfo : EIATTR_VRC_CTA_INIT_COUNT
	.align		4
        /*0044*/ 	.byte	0x02, 0x4a
	.zero		1
	.zero		1


	//----- nvinfo : EIATTR_EXIT_INSTR_OFFSETS
	.align		4
        /*0048*/ 	.byte	0x04, 0x1c
        /*004a*/ 	.short	(.L_39 - .L_38)


	//   ....[0]....
.L_38:
        /*004c*/ 	.word	0x00000070


	//   ....[1]....
        /*0050*/ 	.word	0x000000d0


	//   ....[2]....
        /*0054*/ 	.word	0x00000140


	//   ....[3]....
        /*0058*/ 	.word	0x000001c0


	//----- nvinfo : EIATTR_CRS_STACK_SIZE
	.align		4
.L_39:
        /*005c*/ 	.byte	0x04, 0x1e
        /*005e*/ 	.short	(.L_41 - .L_40)
.L_40:
        /*0060*/ 	.word	0x00000000


	//----- nvinfo : EIATTR_CBANK_PARAM_SIZE
	.align		4
.L_41:
        /*0064*/ 	.byte	0x03, 0x19
        /*0066*/ 	.short	0x0018


	//----- nvinfo : EIATTR_PARAM_CBANK
	.align		4
        /*0068*/ 	.byte	0x04, 0x0a
        /*006a*/ 	.short	(.L_43 - .L_42)
	.align		4
.L_42:
        /*006c*/ 	.word	index@(.nv.constant0._Z19wcc_compress_kerneliPiS_)
        /*0070*/ 	.short	0x0380
        /*0072*/ 	.short	0x0018


	//----- nvinfo : EIATTR_SW_WAR
	.align		4
.L_43:
        /*0074*/ 	.byte	0x04, 0x36
        /*0076*/ 	.short	(.L_45 - .L_44)
.L_44:
        /*0078*/ 	.word	0x00000008
.L_45:


//--------------------- .nv.info._Z20wcc_propagate_kerneliPiS_S_S_S_S_S_S_ --------------------------
	.section	.nv.info._Z20wcc_propagate_kerneliPiS_S_S_S_S_S_S_,"",@"SHT_CUDA_INFO"
	.sectionflags	@""
	.align	4


	//----- nvinfo : EIATTR_CUDA_API_VERSION
	.align		4
        /*0000*/ 	.byte	0x04, 0x37
        /*0002*/ 	.short	(.L_47 - .L_46)
.L_46:
        /*0004*/ 	.word	0x00000082


	//----- nvinfo : EIATTR_KPARAM_INFO
	.align		4
.L_47:
        /*0008*/ 	.byte	0x04, 0x17
        /*000a*/ 	.short	(.L_49 - .L_48)
.L_48:
        /*000c*/ 	.word	0x00000000
        /*0010*/ 	.short	0x0008
        /*0012*/ 	.short	0x0040
        /*0014*/ 	.byte	0x00, 0xf5, 0x21, 0x00


	//----- nvinfo : EIATTR_KPARAM_INFO
	.align		4
.L_49:
        /*0018*/ 	.byte	0x04, 0x17
        /*001a*/ 	.short	(.L_51 - .L_50)
.L_50:
        /*001c*/ 	.word	0x00000000
        /*0020*/ 	.short	0x0007
        /*0022*/ 	.short	0x0038
        /*0024*/ 	.byte	0x00, 0xf5, 0x21, 0x00


	//----- nvinfo : EIATTR_KPARAM_INFO
	.align		4
.L_51:
        /*0028*/ 	.byte	0x04, 0x17
        /*002a*/ 	.short	(.L_53 - .L_52)
.L_52:
        /*002c*/ 	.word	0x00000000
        /*0030*/ 	.short	0x0006
        /*0032*/ 	.short	0x0030
        /*0034*/ 	.byte	0x00, 0xf5, 0x21, 0x00


	//----- nvinfo : EIATTR_KPARAM_INFO
	.align		4
.L_53:
        /*0038*/ 	.byte	0x04, 0x17
        /*003a*/ 	.short	(.L_55 - .L_54)
.L_54:
        /*003c*/ 	.word	0x00000000
        /*0040*/ 	.short	0x0005
        /*0042*/ 	.short	0x0028
        /*0044*/ 	.byte	0x00, 0xf5, 0x21, 0x00


	//----- nvinfo : EIATTR_KPARAM_INFO
	.align		4
.L_55:
        /*0048*/ 	.byte	0x04, 0x17
        /*004a*/ 	.short	(.L_57 - .L_56)
.L_56:
        /*004c*/ 	.word	0x00000000
        /*0050*/ 	.short	0x0004
        /*0052*/ 	.short	0x0020
        /*0054*/ 	.byte	0x00, 0xf5, 0x21, 0x00


	//----- nvinfo : EIATTR_KPARAM_INFO
	.align		4
.L_57:
        /*0058*/ 	.byte	0x04, 0x17
        /*005a*/ 	.short	(.L_59 - .L_58)
.L_58:
        /*005c*/ 	.word	0x00000000
        /*0060*/ 	.short	0x0003
        /*0062*/ 	.short	0x0018
        /*0064*/ 	.byte	0x00, 0xf5, 0x21, 0x00


	//----- nvinfo : EIATTR_KPARAM_INFO
	.align		4
.L_59:
        /*0068*/ 	.byte	0x04, 0x17
        /*006a*/ 	.short	(.L_61 - .L_60)
.L_60:
        /*006c*/ 	.word	0x00000000
        /*0070*/ 	.short	0x0002
        /*0072*/ 	.short	0x0010
        /*0074*/ 	.byte	0x00, 0xf5, 0x21, 0x00


	//----- nvinfo : EIATTR_KPARAM_INFO
	.align		4
.L_61:
        /*0078*/ 	.byte	0x04, 0x17
        /*007a*/ 	.short	(.L_63 - .L_62)
.L_62:
        /*007c*/ 	.word	0x00000000
        /*0080*/ 	.short	0x0001
        /*0082*/ 	.short	0x0008
        /*0084*/ 	.byte	0x00, 0xf5, 0x21, 0x00


	//----- nvinfo : EIATTR_KPARAM_INFO
	.align		4
.L_63:
        /*0088*/ 	.byte	0x04, 0x17
        /*008a*/ 	.short	(.L_65 - .L_64)
.L_64:
        /*008c*/ 	.word	0x00000000
        /*0090*/ 	.short	0x0000
        /*0092*/ 	.short	0x0000
        /*0094*/ 	.byte	0x00, 0xf0, 0x11, 0x00


	//----- nvinfo : EIATTR_SPARSE_MMA_MASK
	.align		4
.L_65:
        /*0098*/ 	.byte	0x03, 0x50
        /*009a*/ 	.short	0x0000


	//----- nvinfo : EIATTR_MAXREG_COUNT
	.align		4
        /*009c*/ 	.byte	0x03, 0x1b
        /*009e*/ 	.short	0x00ff


	//----- nvinfo : EIATTR_MERCURY_ISA_VERSION
	.align		4
        /*00a0*/ 	.byte	0x03, 0x5f
        /*00a2*/ 	.short	0x0101


	//----- nvinfo : EIATTR_VRC_CTA_INIT_COUNT
	.align		4
        /*00a4*/ 	.byte	0x02, 0x4a
	.zero		1
	.zero		1


	//----- nvinfo : EIATTR_EXIT_INSTR_OFFSETS
	.align		4
        /*00a8*/ 	.byte	0x04, 0x1c
        /*00aa*/ 	.short	(.L_67 - .L_66)


	//   ....[0]....
.L_66:
        /*00ac*/ 	.word	0x00000070


	//   ....[1]....
        /*00b0*/ 	.word	0x000000d0


	//   ....[2]....
        /*00b4*/ 	.word	0x000003f0


	//   ....[3]....
        /*00b8*/ 	.word	0x000005e0


	//----- nvinfo : EIATTR_CRS_STACK_SIZE
	.align		4
.L_67:
        /*00bc*/ 	.byte	0x04, 0x1e
        /*00be*/ 	.short	(.L_69 - .L_68)
.L_68:
        /*00c0*/ 	.word	0x00000000


	//----- nvinfo : EIATTR_CBANK_PARAM_SIZE
	.align		4
.L_69:
        /*00c4*/ 	.byte	0x03, 0x19
        /*00c6*/ 	.short	0x0048


	//----- nvinfo : EIATTR_PARAM_CBANK
	.align		4
        /*00c8*/ 	.byte	0x04, 0x0a
        /*00ca*/ 	.short	(.L_71 - .L_70)
	.align		4
.L_70:
        /*00cc*/ 	.word	index@(.nv.constant0._Z20wcc_propagate_kerneliPiS_S_S_S_S_S_S_)
        /*00d0*/ 	.short	0x0380
        /*00d2*/ 	.short	0x0048


	//----- nvinfo : EIATTR_SW_WAR
	.align		4
.L_71:
        /*00d4*/ 	.byte	0x04, 0x36
        /*00d6*/ 	.short	(.L_73 - .L_72)
.L_72:
        /*00d8*/ 	.word	0x00000008
.L_73:


//--------------------- .nv.info._Z15wcc_init_kerneliPi --------------------------
	.section	.nv.info._Z15wcc_init_kerneliPi,"",@"SHT_CUDA_INFO"
	.sectionflags	@""
	.align	4


	//----- nvinfo : EIATTR_CUDA_API_VERSION
	.align		4
        /*0000*/ 	.byte	0x04, 0x37
        /*0002*/ 	.short	(.L_75 - .L_74)
.L_74:
        /*0004*/ 	.word	0x00000082


	//----- nvinfo : EIATTR_KPARAM_INFO
	.align		4
.L_75:
        /*0008*/ 	.byte	0x04, 0x17
        /*000a*/ 	.short	(.L_77 - .L_76)
.L_76:
        /*000c*/ 	.word	0x00000000
        /*0010*/ 	.short	0x0001
        /*0012*/ 	.short	0x0008
        /*0014*/ 	.byte	0x00, 0xf5, 0x21, 0x00


	//----- nvinfo : EIATTR_KPARAM_INFO
	.align		4
.L_77:
        /*0018*/ 	.byte	0x04, 0x17
        /*001a*/ 	.short	(.L_79 - .L_78)
.L_78:
        /*001c*/ 	.word	0x00000000
        /*0020*/ 	.short	0x0000
        /*0022*/ 	.short	0x0000
        /*0024*/ 	.byte	0x00, 0xf0, 0x11, 0x00


	//----- nvinfo : EIATTR_SPARSE_MMA_MASK
	.align		4
.L_79:
        /*0028*/ 	.byte	0x03, 0x50
        /*002a*/ 	.short	0x0000


	//----- nvinfo : EIATTR_MAXREG_COUNT
	.align		4
        /*002c*/ 	.byte	0x03, 0x1b
        /*002e*/ 	.short	0x00ff


	//----- nvinfo : EIATTR_MERCURY_ISA_VERSION
	.align		4
        /*0030*/ 	.byte	0x03, 0x5f
        /*0032*/ 	.short	0x0101


	//----- nvinfo : EIATTR_VRC_CTA_INIT_COUNT
	.align		4
        /*0034*/ 	.byte	0x02, 0x4a
	.zero		1
	.zero		1


	//----- nvinfo : EIATTR_EXIT_INSTR_OFFSETS
	.align		4
        /*0038*/ 	.byte	0x04, 0x1c
        /*003a*/ 	.short	(.L_81 - .L_80)


	//   ....[0]....
.L_80:
        /*003c*/ 	.word	0x00000070


	//   ....[1]....
        /*0040*/ 	.word	0x000000c0


	//----- nvinfo : EIATTR_CBANK_PARAM_SIZE
	.align		4
.L_81:
        /*0044*/ 	.byte	0x03, 0x19
        /*0046*/ 	.short	0x0010


	//----- nvinfo : EIATTR_PARAM_CBANK
	.align		4
        /*0048*/ 	.byte	0x04, 0x0a
        /*004a*/ 	.short	(.L_83 - .L_82)
	.align		4
.L_82:
        /*004c*/ 	.word	index@(.nv.constant0._Z15wcc_init_kerneliPi)
        /*0050*/ 	.short	0x0380
        /*0052*/ 	.short	0x0010


	//----- nvinfo : EIATTR_SW_WAR
	.align		4
.L_83:
        /*0054*/ 	.byte	0x04, 0x36
        /*0056*/ 	.short	(.L_85 - .L_84)
.L_84:
        /*0058*/ 	.word	0x00000008
.L_85:


//--------------------- .nv.info._Z16par_trim2_kerneliPiS_S_S_S_S_S_S_ --------------------------
	.section	.nv.info._Z16par_trim2_kerneliPiS_S_S_S_S_S_S_,"",@"SHT_CUDA_INFO"
	.sectionflags	@""
	.align	4


	//----- nvinfo : EIATTR_CUDA_API_VERSION
	.align		4
        /*0000*/ 	.byte	0x04, 0x37
        /*0002*/ 	.short	(.L_87 - .L_86)
.L_86:
        /*0004*/ 	.word	0x00000082


	//----- nvinfo : EIATTR_KPARAM_INFO
	.align		4
.L_87:
        /*0008*/ 	.byte	0x04, 0x17
        /*000a*/ 	.short	(.L_89 - .L_88)
.L_88:
        /*000c*/ 	.word	0x00000000
        /*0010*/ 	.short	0x0008
        /*0012*/ 	.short	0x0040
        /*0014*/ 	.byte	0x00, 0xf5, 0x21, 0x00


	//----- nvinfo : EIATTR_KPARAM_INFO
	.align		4
.L_89:
        /*0018*/ 	.byte	0x04, 0x17
        /*001a*/ 	.short	(.L_91 - .L_90)
.L_90:
        /*001c*/ 	.word	0x00000000
        /*0020*/ 	.short	0x0007
        /*0022*/ 	.short	0x0038
        /*0024*/ 	.byte	0x00, 0xf5, 0x21, 0x00


	//----- nvinfo : EIATTR_KPARAM_INFO
	.align		4
.L_91:
        /*0028*/ 	.byte	0x04, 0x17
        /*002a*/ 	.short	(.L_93 - .L_92)
.L_92:
        /*002c*/ 	.word	0x00000000
        /*0030*/ 	.short	0x0006
        /*0032*/ 	.short	0x0030
        /*0034*/ 	.byte	0x00, 0xf5, 0x21, 0x00


	//----- nvinfo : EIATTR_KPARAM_INFO
	.align		4
.L_93:
        /*0038*/ 	.byte	0x04, 0x17
        /*003a*/ 	.short	(.L_95 - .L_94)
.L_94:
        /*003c*/ 	.word	0x00000000
        /*0040*/ 	.short	0x0005
        /*0042*/ 	.short	0x0028
        /*0044*/ 	.byte	0x00, 0xf5, 0x21, 0x00


	//----- nvinfo : EIATTR_KPARAM_INFO
	.align		4
.L_95:
        /*0048*/ 	.byte	0x04, 0x17
        /*004a*/ 	.short	(.L_97 - .L_96)
.L_96:
        /*004c*/ 	.word	0x00000000
        /*0050*/ 	.short	0x0004
        /*0052*/ 	.short	0x0020
        /*0054*/ 	.byte	0x00, 0xf5, 0x21, 0x00


	//----- nvinfo : EIATTR_KPARAM_INFO
	.align		4
.L_97:
        /*0058*/ 	.byte	0x04, 0x17
        /*005a*/ 	.short	(.L_99 - .L_98)
.L_98:
        /*005c*/ 	.word	0x00000000
        /*0060*/ 	.short	0x0003
        /*0062*/ 	.short	0x0018
        /*0064*/ 	.byte	0x00, 0xf5, 0x21, 0x00


	//----- nvinfo : EIATTR_KPARAM_INFO
	.align		4
.L_99:
        /*0068*/ 	.byte	0x04, 0x17
        /*006a*/ 	.short	(.L_101 - .L_100)
.L_100:
        /*006c*/ 	.word	0x00000000
        /*0070*/ 	.short	0x0002
        /*0072*/ 	.short	0x0010
        /*0074*/ 	.byte	0x00, 0xf5, 0x21, 0x00


	//----- nvinfo : EIATTR_KPARAM_INFO
	.align		4
.L_101:
        /*0078*/ 	.byte	0x04, 0x17
        /*007a*/ 	.short	(.L_103 - .L_102)
.L_102:
        /*007c*/ 	.word	0x00000000
        /*0080*/ 	.short	0x0001
        /*0082*/ 	.short	0x0008
        /*0084*/ 	.byte	0x00, 0xf5, 0x21, 0x00


	//----- nvinfo : EIATTR_KPARAM_INFO
	.align		4
.L_103:
        /*0088*/ 	.byte	0x04, 0x17
        /*008a*/ 	.short	(.L_105 - .L_104)
.L_104:
        /*008c*/ 	.word	0x00000000
        /*0090*/ 	.short	0x0000
        /*0092*/ 	.short	0x0000
        /*0094*/ 	.byte	0x00, 0xf0, 0x11, 0x00


	//----- nvinfo : EIATTR_SPARSE_MMA_MASK
	.align		4
.L_105:
        /*0098*/ 	.byte	0x03, 0x50
        /*009a*/ 	.short	0x0000


	//----- nvinfo : EIATTR_MAXREG_COUNT
	.align		4
        /*009c*/ 	.byte	0x03, 0x1b
        /*009e*/ 	.short	0x00ff


	//----- nvinfo : EIATTR_MERCURY_ISA_VERSION
	.align		4
        /*00a0*/ 	.byte	0x03, 0x5f
        /*00a2*/ 	.short	0x0101


	//----- nvinfo : EIATTR_INT_WARP_WIDE_INSTR_OFFSETS
	.align		4
        /*00a4*/ 	.byte	0x04, 0x31
        /*00a6*/ 	.short	(.L_107 - .L_106)


	//   ....[0]....
.L_106:
        /*00a8*/ 	.word	0x00002ce0


	//   ....[1]....
        /*00ac*/ 	.word	0x00002d90


	//----- nvinfo : EIATTR_VRC_CTA_INIT_COUNT
	.align		4
.L_107:
        /*00b0*/ 	.byte	0x02, 0x4a
	.zero		1
	.zero		1


	//----- nvinfo : EIATTR_EXIT_INSTR_OFFSETS
	.align		4
        /*00b4*/ 	.byte	0x04, 0x1c
        /*00b6*/ 	.short	(.L_109 - .L_108)


	//   ....[0]....
.L_108:
        /*00b8*/ 	.word	0x00000070


	//   ....[1]....
        /*00bc*/ 	.word	0x000000f0


	//   ....[2]....
        /*00c0*/ 	.word	0x00001e50


	//   ....[3]....
        /*00c4*/ 	.word	0x00001eb0


	//   ....[4]....
        /*00c8*/ 	.word	0x00002c10


	//   ....[5]....
        /*00cc*/ 	.word	0x00002c60


	//   ....[6]....
        /*00d0*/ 	.word	0x00002cc0


	//   ....[7]....
        /*00d4*/ 	.word	0x00002de0


	//----- nvinfo : EIATTR_CRS_STACK_SIZE
	.align		4
.L_109:
        /*00d8*/ 	.byte	0x04, 0x1e
        /*00da*/ 	.short	(.L_111 - .L_110)
.L_110:
        /*00dc*/ 	.word	0x00000000


	//----- nvinfo : EIATTR_CBANK_PARAM_SIZE
	.align		4
.L_111:
        /*00e0*/ 	.byte	0x03, 0x19
        /*00e2*/ 	.short	0x0048


	//----- nvinfo : EIATTR_PARAM_CBANK
	.align		4
        /*00e4*/ 	.byte	0x04, 0x0a
        /*00e6*/ 	.short	(.L_113 - .L_112)
	.align		4
.L_112:
        /*00e8*/ 	.word	index@(.nv.constant0._Z16par_trim2_kerneliPiS_S_S_S_S_S_S_)
        /*00ec*/ 	.short	0x0380
        /*00ee*/ 	.short	0x0048


	//----- nvinfo : EIATTR_SW_WAR
	.align		4
.L_113:
        /*00f0*/ 	.byte	0x04, 0x36
        /*00f2*/ 	.short	(.L_115 - .L_114)
.L_114:
        /*00f4*/ 	.word	0x00000008
.L_115:


//--------------------- .nv.info._Z15par_trim_kerneliPiS_S_S_S_S_S_S_S_ --------------------------
	.section	.nv.info._Z15par_trim_kerneliPiS_S_S_S_S_S_S_S_,"",@"SHT_CUDA_INFO"
	.sectionflags	@""
	.align	4


	//----- nvinfo : EIATTR_CUDA_API_VERSION
	.align		4
        /*0000*/ 	.byte	0x04, 0x37
        /*0002*/ 	.short	(.L_117 - .L_116)
.L_116:
        /*0004*/ 	.word	0x00000082


	//----- nvinfo : EIATTR_KPARAM_INFO
	.align		4
.L_117:
        /*0008*/ 	.byte	0x04, 0x17
        /*000a*/ 	.short	(.L_119 - .L_118)
.L_118:
        /*000c*/ 	.word	0x00000000
        /*0010*/ 	.short	0x0009
        /*0012*/ 	.short	0x0048
        /*0014*/ 	.byte	0x00, 0xf5, 0x21, 0x00


	//----- nvinfo : EIATTR_KPARAM_INFO
	.align		4
.L_119:
        /*0018*/ 	.byte	0x04, 0x17
        /*001a*/ 	.short	(.L_121 - .L_120)
.L_120:
        /*001c*/ 	.word	0x00000000
        /*0020*/ 	.short	0x0008
        /*0022*/ 	.short	0x0040
        /*0024*/ 	.byte	0x00, 0xf5, 0x21, 0x00


	//----- nvinfo : EIATTR_KPARAM_INFO
	.align		4
.L_121:
        /*0028*/ 	.byte	0x04, 0x17
        /*002a*/ 	.short	(.L_123 - .L_122)
.L_122:
        /*002c*/ 	.word	0x00000000
        /*0030*/ 	.short	0x0007
        /*0032*/ 	.short	0x0038
        /*0034*/ 	.byte	0x00, 0xf5, 0x21, 0x00


	//----- nvinfo : EIATTR_KPARAM_INFO
	.align		4
.L_123:
        /*0038*/ 	.byte	0x04, 0x17
        /*003a*/ 	.short	(.L_125 - .L_124)
.L_124:
        /*003c*/ 	.word	0x00000000
        /*0040*/ 	.short	0x0006
        /*0042*/ 	.short	0x0030
        /*0044*/ 	.byte	0x00, 0xf5, 0x21, 0x00


	//----- nvinfo : EIATTR_KPARAM_INFO
	.align		4
.L_125:
        /*0048*/ 	.byte	0x04, 0x17
        /*004a*/ 	.short	(.L_127 - .L_126)
.L_126:
        /*004c*/ 	.word	0x00000000
        /*0050*/ 	.short	0x0005
        /*0052*/ 	.short	0x0028
        /*0054*/ 	.byte	0x00, 0xf5, 0x21, 0x00


	//----- nvinfo : EIATTR_KPARAM_INFO
	.align		4
.L_127:
        /*0058*/ 	.byte	0x04, 0x17
        /*005a*/ 	.short	(.L_129 - .L_128)
.L_128:
        /*005c*/ 	.word	0x00000000
        /*0060*/ 	.short	0x0004
        /*0062*/ 	.short	0x0020
        /*0064*/ 	.byte	0x00, 0xf5, 0x21, 0x00


	//----- nvinfo : EIATTR_KPARAM_INFO
	.align		4
.L_129:
        /*0068*/ 	.byte	0x04, 0x17
        /*006a*/ 	.short	(.L_131 - .L_130)
.L_130:
        /*006c*/ 	.word	0x00000000
        /*0070*/ 	.short	0x0003
        /*0072*/ 	.short	0x0018
        /*0074*/ 	.byte	0x00, 0xf5, 0x21, 0x00


	//----- nvinfo : EIATTR_KPARAM_INFO
	.align		4
.L_131:
        /*0078*/ 	.byte	0x04, 0x17
        /*007a*/ 	.short	(.L_133 - .L_132)
.L_132:
        /*007c*/ 	.word	0x00000000
        /*0080*/ 	.short	0x0002
        /*0082*/ 	.short	0x0010
        /*0084*/ 	.byte	0x00, 0xf5, 0x21, 0x00


	//----- nvinfo : EIATTR_KPARAM_INFO
	.align		4
.L_133:
        /*0088*/ 	.byte	0x04, 0x17
        /*008a*/ 	.short	(.L_135 - .L_134)
.L_134:
        /*008c*/ 	.word	0x00000000
        /*0090*/ 	.short	0x0001
        /*0092*/ 	.short	0x0008
        /*0094*/ 	.byte	0x00, 0xf5, 0x21, 0x00


	//----- nvinfo : EIATTR_KPARAM_INFO
	.align		4
.L_135:
        /*0098*/ 	.byte	0x04, 0x17
        /*009a*/ 	.short	(.L_137 - .L_136)
.L_136:
        /*009c*/ 	.word	0x00000000
        /*00a0*/ 	.short	0x0000
        /*00a2*/ 	.short	0x0000
        /*00a4*/ 	.byte	0x00, 0xf0, 0x11, 0x00


	//----- nvinfo : EIATTR_SPARSE_MMA_MASK
	.align		4
.L_137:
        /*00a8*/ 	.byte	0x03, 0x50
        /*00aa*/ 	.short	0x0000


	//----- nvinfo : EIATTR_MAXREG_COUNT
	.align		4
        /*00ac*/ 	.byte	0x03, 0x1b
        /*00ae*/ 	.short	0x00ff


	//----- nvinfo : EIATTR_MERCURY_ISA_VERSION
	.align		4
        /*00b0*/ 	.byte	0x03, 0x5f
        /*00b2*/ 	.short	0x0101


	//----- nvinfo : EIATTR_INT_WARP_WIDE_INSTR_OFFSETS
	.align		4
        /*00b4*/ 	.byte	0x04, 0x31
        /*00b6*/ 	.short	(.L_139 - .L_138)


	//   ....[0]....
.L_138:
        /*00b8*/ 	.word	0x00001d40


	//   ....[1]....
        /*00bc*/ 	.word	0x00001e10


	//----- nvinfo : EIATTR_VRC_CTA_INIT_COUNT
	.align		4
.L_139:
        /*00c0*/ 	.byte	0x02, 0x4a
	.zero		1
	.zero		1


	//----- nvinfo : EIATTR_EXIT_INSTR_OFFSETS
	.align		4
        /*00c4*/ 	.byte	0x04, 0x1c
        /*00c6*/ 	.short	(.L_141 - .L_140)


	//   ....[0]....
.L_140:
        /*00c8*/ 	.word	0x00000070


	//   ....[1]....
        /*00cc*/ 	.word	0x000000f0


	//   ....[2]....
        /*00d0*/ 	.word	0x00001cd0


	//   ....[3]....
        /*00d4*/ 	.word	0x00001d20


	//   ....[4]....
        /*00d8*/ 	.word	0x00001e50


	//----- nvinfo : EIATTR_CRS_STACK_SIZE
	.align		4
.L_141:
        /*00dc*/ 	.byte	0x04, 0x1e
        /*00de*/ 	.short	(.L_143 - .L_142)
.L_142:
        /*00e0*/ 	.word	0x00000000


	//----- nvinfo : EIATTR_CBANK_PARAM_SIZE
	.align		4
.L_143:
        /*00e4*/ 	.byte	0x03, 0x19
        /*00e6*/ 	.short	0x0050


	//----- nvinfo : EIATTR_PARAM_CBANK
	.align		4
        /*00e8*/ 	.byte	0x04, 0x0a
        /*00ea*/ 	.short	(.L_145 - .L_144)
	.align		4
.L_144:
        /*00ec*/ 	.word	index@(.nv.constant0._Z15par_trim_kerneliPiS_S_S_S_S_S_S_S_)
        /*00f0*/ 	.short	0x0380
        /*00f2*/ 	.short	0x0050


	//----- nvinfo : EIATTR_SW_WAR
	.align		4
.L_145:
        /*00f4*/ 	.byte	0x04, 0x36
        /*00f6*/ 	.short	(.L_147 - .L_146)
.L_146:
        /*00f8*/ 	.word	0x00000008
.L_147:


//--------------------- .nv.callgraph             --------------------------
	.section	.nv.callgraph,"",@"SHT_CUDA_CALLGRAPH"
	.align	4
	.sectionentsize	8
	.align		4
        /*0000*/ 	.word	0x00000000
	.align		4
        /*0004*/ 	.word	0xffffffff
	.align		4
        /*0008*/ 	.word	0x00000000
	.align		4
        /*000c*/ 	.word	0xfffffffe
	.align		4
        /*0010*/ 	.word	0x00000000
	.align		4
        /*0014*/ 	.word	0xfffffffd
	.align		4
        /*0018*/ 	.word	0x00000000
	.align		4
        /*001c*/ 	.word	0xfffffffc


//--------------------- .text._Z19wcc_compress_kerneliPiS_ --------------------------
	.section	.text._Z19wcc_compress_kerneliPiS_,"ax",@progbits
	.align	128
        .global         _Z19wcc_compress_kerneliPiS_
        .type           _Z19wcc_compress_kerneliPiS_,@function
        .size           _Z19wcc_compress_kerneliPiS_,(.L_x_77 - _Z19wcc_compress_kerneliPiS_)
        .other          _Z19wcc_compress_kerneliPiS_,@"STO_CUDA_ENTRY STV_DEFAULT"
_Z19wcc_compress_kerneliPiS_:
.text._Z19wcc_compress_kerneliPiS_:
[----:B------:R-:W-:Y:S01]  /*0000*/  LDC R1, c[0x0][0x37c] ;  /* 0x0000df00ff017b82 */ /* 0x000fe20000000800 */
[----:B------:R-:W0:Y:S07]  /*0010*/  S2R R0, SR_TID.X ;  /* 0x0000000000007919 */ /* 0x000e2e0000002100 */
[----:B------:R-:W0:Y:S01]  /*0020*/  S2UR UR4, SR_CTAID.X ;  /* 0x00000000000479c3 */ /* 0x000e220000002500 */
[----:B------:R-:W1:Y:S07]  /*0030*/  LDCU UR5, c[0x0][0x380] ;  /* 0x00007000ff0577ac */ /* 0x000e6e0008000800 */
[----:B------:R-:W0:Y:S02]  /*0040*/  LDC R5, c[0x0][0x360] ;  /* 0x0000d800ff057b82 */ /* 0x000e240000000800 */
[----:B0-----:R-:W-:-:S05]  /*0050*/  IMAD R5, R5, UR4, R0 ;  /* 0x0000000405057c24 */ /* 0x001fca000f8e0200 */
[----:B-1----:R-:W-:-:S13]  /*0060*/  ISETP.GE.AND P0, PT, R5, UR5, PT ;  /* 0x0000000505007c0c */ /* 0x002fda000bf06270 */
[----:B------:R-:W-:Y:S05]  /*0070*/  @P0 EXIT ;  /* 0x000000000000094d */ /* 0x000fea0003800000 */
[----:B------:R-:W0:Y:S01]  /*0080*/  LDC.64 R2, c[0x0][0x390] ;  /* 0x0000e400ff027b82 */ /* 0x000e220000000a00 */
[----:B------:R-:W1:Y:S01]  /*0090*/  LDCU.64 UR4, c[0x0][0x358] ;  /* 0x00006b00ff0477ac */ /* 0x000e620008000a00 */
[----:B0-----:R-:W-:-:S06]  /*00a0*/  IMAD.WIDE R2, R5, 0x4, R2 ;  /* 0x0000000405027825 */ /* 0x001fcc00078e0202 */
[----:B-1----:R-:W2:Y:S02]  /*00b0*/  LDG.E R2, desc[UR4][R2.64] ;  /* 0x0000000402027981 */ /* 0x002ea4000c1e1900 */
[----:B--2---:R-:W-:-:S13]  /*00c0*/  ISETP.NE.AND P0, PT, R2, 0x1, PT ;  /* 0x000000010200780c */ /* 0x004fda0003f05270 */
[----:B------:R-:W-:Y:S05]  /*00d0*/  @!P0 EXIT ;  /* 0x000000000000894d */ /* 0x000fea0003800000 */
[----:B------:R-:W0:Y:S02]  /*00e0*/  LDC.64 R6, c[0x0][0x388] ;  /* 0x0000e200ff067b82 */ /* 0x000e240000000a00 */
[----:B0-----:R-:W-:-:S05]  /*00f0*/  IMAD.WIDE R2, R5, 0x4, R6 ;  /* 0x0000000405027825 */ /* 0x001fca00078e0206 */
[----:B------:R-:W2:Y:S02]  /*0100*/  LDG.E R9, desc[UR4][R2.64] ;  /* 0x0000000402097981 */ /* 0x000ea4000c1e1900 */
[----:B--2---:R-:W-:-:S06]  /*0110*/  IMAD.WIDE R4, R9, 0x4, R6 ;  /* 0x0000000409047825 */ /* 0x004fcc00078e0206 */
[----:B------:R-:W2:Y:S02]  /*0120*/  LDG.E R4, desc[UR4][R4.64] ;  /* 0x0000000404047981 */ /* 0x000ea4000c1e1900 */
[----:B--2---:R-:W-:-:S13]  /*0130*/  ISETP.NE.AND P0, PT, R9, R4, PT ;  /* 0x000000040900720c */ /* 0x004fda0003f05270 */
[----:B------:R-:W-:Y:S05]  /*0140*/  @!P0 EXIT ;  /* 0x000000000000894d */ /* 0x000fea0003800000 */
[----:B------:R-:W-:-:S07]  /*0150*/  MOV R9, R4 ;  /* 0x0000000400097202 */ /* 0x000fce0000000f00 */
.L_x_0:
[C---:B------:R-:W-:Y:S01]  /*0160*/  IMAD.WIDE R4, R9.reuse, 0x4, R6 ;  /* 0x0000000409047825 */ /* 0x040fe200078e0206 */
[----:B------:R0:W-:Y:S05]  /*0170*/  STG.E desc[UR4][R2.64], R9 ;  /* 0x0000000902007986 */ /* 0x0001ea000c101904 */
[----:B------:R-:W2:Y:S02]  /*0180*/  LDG.E R4, desc[UR4][R4.64] ;  /* 0x0000000404047981 */ /* 0x000ea4000c1e1900 */
[-C--:B--2---:R-:W-:Y:S02]  /*0190*/  ISETP.NE.AND P0, PT, R9, R4.reuse, PT ;  /* 0x000000040900720c */ /* 0x084fe40003f05270 */
[----:B0-----:R-:W-:-:S11]  /*01a0*/  MOV R9, R4 ;  /* 0x0000000400097202 */ /* 0x001fd60000000f00 */
[----:B------:R-:W-:Y:S05]  /*01b0*/  @P0 BRA `(.L_x_0) ;  /* 0xfffffffc00e80947 */ /* 0x000fea000383ffff */
[----:B------:R-:W-:Y:S05]  /*01c0*/  EXIT ;  /* 0x000000000000794d */ /* 0x000fea0003800000 */
.L_x_1:
[----:B------:R-:W-:-:S00]  /*01d0*/  BRA `(.L_x_1) ;  /* 0xfffffffc00fc7947 */ /* 0x000fc0000383ffff */
[----:B------:R-:W-:-:S00]  /*01e0*/  NOP ;  /* 0x0000000000007918 */ /* 0x000fc00000000000 */
        /* <DEDUP_REMOVED lines=9> */
.L_x_77:


//--------------------- .text._Z20wcc_propagate_kerneliPiS_S_S_S_S_S_S_ --------------------------
	.section	.text._Z20wcc_propagate_kerneliPiS_S_S_S_S_S_S_,"ax",@progbits
	.align	128
        .global         _Z20wcc_propagate_kerneliPiS_S_S_S_S_S_S_
        .type           _Z20wcc_propagate_kerneliPiS_S_S_S_S_S_S_,@function
        .size           _Z20wcc_propagate_kerneliPiS_S_S_S_S_S_S_,(.L_x_78 - _Z20wcc_propagate_kerneliPiS_S_S_S_S_S_S_)
        .other          _Z20wcc_propagate_kerneliPiS_S_S_S_S_S_S_,@"STO_CUDA_ENTRY STV_DEFAULT"
_Z20wcc_propagate_kerneliPiS_S_S_S_S_S_S_:
.text._Z20wcc_propagate_kerneliPiS_S_S_S_S_S_S_:
        /* <DEDUP_REMOVED lines=14> */
[----:B------:R-:W0:Y:S08]  /*00e0*/  LDC.64 R4, c[0x0][0x388] ;  /* 0x0000e200ff047b82 */ /* 0x000e300000000a00 */
[----:B------:R-:W1:Y:S08]  /*00f0*/  LDC.64 R6, c[0x0][0x3a8] ;  /* 0x0000ea00ff067b82 */ /* 0x000e700000000a00 */
[----:B------:R-:W2:Y:S01]  /*0100*/  LDC.64 R8, c[0x0][0x3b0] ;  /* 0x0000ec00ff087b82 */ /* 0x000ea20000000a00 */
[----:B0-----:R-:W-:-:S05]  /*0110*/  IMAD.WIDE R4, R3, 0x4, R4 ;  /* 0x0000000403047825 */ /* 0x001fca00078e0204 */
[----:B------:R-:W3:Y:S04]  /*0120*/  LDG.E R15, desc[UR4][R4.64] ;  /* 0x00000004040f7981 */ /* 0x000ee8000c1e1900 */
[----:B------:R-:W3:Y:S01]  /*0130*/  LDG.E R10, desc[UR4][R4.64+0x4] ;  /* 0x00000404040a7981 */ /* 0x000ee2000c1e1900 */
[----:B-1----:R-:W-:-:S05]  /*0140*/  IMAD.WIDE R6, R3, 0x4, R6 ;  /* 0x0000000403067825 */ /* 0x002fca00078e0206 */
[----:B------:R0:W5:Y:S01]  /*0150*/  LDG.E R0, desc[UR4][R6.64] ;  /* 0x0000000406007981 */ /* 0x000162000c1e1900 */
[----:B--2---:R-:W-:-:S05]  /*0160*/  IMAD.WIDE R8, R3, 0x4, R8 ;  /* 0x0000000403087825 */ /* 0x004fca00078e0208 */
[----:B------:R0:W5:Y:S01]  /*0170*/  LDG.E R2, desc[UR4][R8.64] ;  /* 0x0000000408027981 */ /* 0x000162000c1e1900 */
[----:B------:R-:W-:Y:S01]  /*0180*/  BSSY.RECONVERGENT B0, `(.L_x_2) ;  /* 0x0000021000007945 */ /* 0x000fe20003800200 */
[----:B---3--:R-:W-:-:S13]  /*0190*/  ISETP.GE.AND P0, PT, R15, R10, PT ;  /* 0x0000000a0f00720c */ /* 0x008fda0003f06270 */
[----:B0-----:R-:W-:Y:S05]  /*01a0*/  @P0 BRA `(.L_x_3) ;  /* 0x0000000000780947 */ /* 0x001fea0003800000 */
[----:B------:R-:W0:Y:S08]  /*01b0*/  LDC.64 R6, c[0x0][0x3b8] ;  /* 0x0000ee00ff067b82 */ /* 0x000e300000000a00 */
[----:B------:R-:W1:Y:S08]  /*01c0*/  LDC.64 R8, c[0x0][0x3b0] ;  /* 0x0000ec00ff087b82 */ /* 0x000e700000000a00 */
[----:B------:R-:W2:Y:S08]  /*01d0*/  LDC.64 R10, c[0x0][0x3a8] ;  /* 0x0000ea00ff0a7b82 */ /* 0x000eb00000000a00 */
[----:B------:R-:W3:Y:S02]  /*01e0*/  LDC.64 R12, c[0x0][0x390] ;  /* 0x0000e400ff0c7b82 */ /* 0x000ee40000000a00 */
.L_x_6:
[----:B0--3--:R-:W-:-:S05]  /*01f0*/  IMAD.WIDE R16, R15, 0x4, R12 ;  /* 0x000000040f107825 */ /* 0x009fca00078e020c */
[----:B------:R-:W0:Y:S02]  /*0200*/  LDG.E R21, desc[UR4][R16.64] ;  /* 0x0000000410157981 */ /* 0x000e24000c1e1900 */
[----:B0-----:R-:W-:-:S06]  /*0210*/  IMAD.WIDE R18, R21, 0x4, R6 ;  /* 0x0000000415127825 */ /* 0x001fcc00078e0206 */
[----:B------:R-:W3:Y:S01]  /*0220*/  LDG.E R18, desc[UR4][R18.64] ;  /* 0x0000000412127981 */ /* 0x000ee2000c1e1900 */
[----:B------:R-:W-:Y:S01]  /*0230*/  BSSY.RECONVERGENT B1, `(.L_x_4) ;  /* 0x0000011000017945 */ /* 0x000fe20003800200 */
[----:B---3--:R-:W-:-:S13]  /*0240*/  ISETP.NE.AND P0, PT, R18, RZ, PT ;  /* 0x000000ff1200720c */ /* 0x008fda0003f05270 */
[----:B-----5:R-:W-:Y:S05]  /*0250*/  @P0 BRA `(.L_x_5) ;  /* 0x0000000000380947 */ /* 0x020fea0003800000 */
[----:B-1----:R-:W-:-:S06]  /*0260*/  IMAD.WIDE R16, R21, 0x4, R8 ;  /* 0x0000000415107825 */ /* 0x002fcc00078e0208 */
[----:B------:R-:W3:Y:S02]  /*0270*/  LDG.E R17, desc[UR4][R16.64] ;  /* 0x0000000410117981 */ /* 0x000ee4000c1e1900 */
[----:B---3-5:R-:W-:-:S13]  /*0280*/  ISETP.NE.AND P0, PT, R17, R2, PT ;  /* 0x000000021100720c */ /* 0x028fda0003f05270 */
[----:B------:R-:W-:Y:S05]  /*0290*/  @P0 BRA `(.L_x_5) ;  /* 0x0000000000280947 */ /* 0x000fea0003800000 */
[----:B--2---:R-:W-:-:S05]  /*02a0*/  IMAD.WIDE R16, R21, 0x4, R10 ;  /* 0x0000000415107825 */ /* 0x004fca00078e020a */
[----:B------:R-:W2:Y:S02]  /*02b0*/  LDG.E R19, desc[UR4][R16.64] ;  /* 0x0000000410137981 */ /* 0x000ea4000c1e1900 */
[----:B--2---:R-:W-:-:S13]  /*02c0*/  ISETP.GE.AND P0, PT, R0, R19, PT ;  /* 0x000000130000720c */ /* 0x004fda0003f06270 */
[----:B------:R-:W-:Y:S05]  /*02d0*/  @P0 BRA `(.L_x_5) ;  /* 0x0000000000180947 */ /* 0x000fea0003800000 */
[----:B------:R-:W2:Y:S02]  /*02e0*/  ATOMG.E.MIN.S32.STRONG.GPU PT, R17, desc[UR4][R16.64], R0 ;  /* 0x80000000101179a8 */ /* 0x000ea400089ef304 */
[----:B--2---:R-:W-:-:S13]  /*02f0*/  ISETP.GT.AND P0, PT, R17, R0, PT ;  /* 0x000000001100720c */ /* 0x004fda0003f04270 */
[----:B------:R-:W-:Y:S05]  /*0300*/  @!P0 BRA `(.L_x_5) ;  /* 0x00000000000c8947 */ /* 0x000fea0003800000 */
[----:B------:R-:W0:Y:S01]  /*0310*/  LDC.64 R16, c[0x0][0x3c0] ;  /* 0x0000f000ff107b82 */ /* 0x000e220000000a00 */
[----:B------:R-:W-:-:S05]  /*0320*/  IMAD.MOV.U32 R19, RZ, RZ, 0x1 ;  /* 0x00000001ff137424 */ /* 0x000fca00078e00ff */
[----:B0-----:R0:W5:Y:S02]  /*0330*/  ATOMG.E.EXCH.STRONG.GPU PT, RZ, desc[UR4][R16.64], R19 ;  /* 0x8000001310ff79a8 */ /* 0x001164000c1ef104 */
.L_x_5:
[----:B------:R-:W-:Y:S05]  /*0340*/  BSYNC.RECONVERGENT B1 ;  /* 0x0000000000017941 */ /* 0x000fea0003800200 */
.L_x_4:
[----:B------:R-:W3:Y:S01]  /*0350*/  LDG.E R14, desc[UR4][R4.64+0x4] ;  /* 0x00000404040e7981 */ /* 0x000ee2000c1e1900 */
[----:B------:R-:W-:-:S05]  /*0360*/  VIADD R15, R15, 0x1 ;  /* 0x000000010f0f7836 */ /* 0x000fca0000000000 */
[----:B---3--:R-:W-:-:S13]  /*0370*/  ISETP.GE.AND P0, PT, R15, R14, PT ;  /* 0x0000000e0f00720c */ /* 0x008fda0003f06270 */
[----:B------:R-:W-:Y:S05]  /*0380*/  @!P0 BRA `(.L_x_6) ;  /* 0xfffffffc00988947 */ /* 0x000fea000383ffff */
.L_x_3:
[----:B------:R-:W-:Y:S05]  /*0390*/  BSYNC.RECONVERGENT B0 ;  /* 0x0000000000007941 */ /* 0x000fea0003800200 */
.L_x_2:
[----:B------:R-:W3:Y:S02]  /*03a0*/  LDC.64 R4, c[0x0][0x398] ;  /* 0x0000e600ff047b82 */ /* 0x000ee40000000a00 */
[----:B---3--:R-:W-:-:S05]  /*03b0*/  IMAD.WIDE R4, R3, 0x4, R4 ;  /* 0x0000000403047825 */ /* 0x008fca00078e0204 */
[----:B------:R-:W3:Y:S04]  /*03c0*/  LDG.E R3, desc[UR4][R4.64] ;  /* 0x0000000404037981 */ /* 0x000ee8000c1e1900 */
[----:B------:R-:W3:Y:S02]  /*03d0*/  LDG.E R6, desc[UR4][R4.64+0x4] ;  /* 0x0000040404067981 */ /* 0x000ee4000c1e1900 */
[----:B---3--:R-:W-:-:S13]  /*03e0*/  ISETP.GE.AND P0, PT, R3, R6, PT ;  /* 0x000000060300720c */ /* 0x008fda0003f06270 */
[----:B------:R-:W-:Y:S05]  /*03f0*/  @P0 EXIT ;  /* 0x000000000000094d */ /* 0x000fea0003800000 */
[----:B------:R-:W3:Y:S08]  /*0400*/  LDC.64 R6, c[0x0][0x3b8] ;  /* 0x0000ee00ff067b82 */ /* 0x000ef00000000a00 */
[----:B-1----:R-:W1:Y:S08]  /*0410*/  LDC.64 R8, c[0x0][0x3b0] ;  /* 0x0000ec00ff087b82 */ /* 0x002e700000000a00 */
[----:B--2---:R-:W2:Y:S08]  /*0420*/  LDC.64 R10, c[0x0][0x3a8] ;  /* 0x0000ea00ff0a7b82 */ /* 0x004eb00000000a00 */
[----:B------:R-:W4:Y:S02]  /*0430*/  LDC.64 R12, c[0x0][0x3a0] ;  /* 0x0000e800ff0c7b82 */ /* 0x000f240000000a00 */
.L_x_9:
[----:B----4-:R-:W-:-:S05]  /*0440*/  IMAD.WIDE R14, R3, 0x4, R12 ;  /* 0x00000004030e7825 */ /* 0x010fca00078e020c */
[----:B0-----:R-:W3:Y:S02]  /*0450*/  LDG.E R19, desc[UR4][R14.64] ;  /* 0x000000040e137981 */ /* 0x001ee4000c1e1900 */
[----:B---3--:R-:W-:-:S06]  /*0460*/  IMAD.WIDE R16, R19, 0x4, R6 ;  /* 0x0000000413107825 */ /* 0x008fcc00078e0206 */
[----:B------:R-:W3:Y:S01]  /*0470*/  LDG.E R16, desc[UR4][R16.64] ;  /* 0x0000000410107981 */ /* 0x000ee2000c1e1900 */
[----:B------:R-:W-:Y:S01]  /*0480*/  BSSY.RECONVERGENT B0, `(.L_x_7) ;  /* 0x0000011000007945 */ /* 0x000fe20003800200 */
[----:B---3--:R-:W-:-:S13]  /*0490*/  ISETP.NE.AND P0, PT, R16, RZ, PT ;  /* 0x000000ff1000720c */ /* 0x008fda0003f05270 */
[----:B------:R-:W-:Y:S05]  /*04a0*/  @P0 BRA `(.L_x_8) ;  /* 0x0000000000380947 */ /* 0x000fea0003800000 */
        /* <DEDUP_REMOVED lines=12> */
[----:B------:R-:W-:-:S05]  /*0570*/  HFMA2 R17, -RZ, RZ, 0, 5.9604644775390625e-08 ;  /* 0x00000001ff117431 */ /* 0x000fca00000001ff */
[----:B0-----:R0:W5:Y:S02]  /*0580*/  ATOMG.E.EXCH.STRONG.GPU PT, RZ, desc[UR4][R14.64], R17 ;  /* 0x800000110eff79a8 */ /* 0x001164000c1ef104 */
.L_x_8:
[----:B------:R-:W-:Y:S05]  /*0590*/  BSYNC.RECONVERGENT B0 ;  /* 0x0000000000007941 */ /* 0x000fea0003800200 */
.L_x_7:
[----:B0-----:R-:W3:Y:S01]  /*05a0*/  LDG.E R14, desc[UR4][R4.64+0x4] ;  /* 0x00000404040e7981 */ /* 0x001ee2000c1e1900 */
[----:B------:R-:W-:-:S04]  /*05b0*/  IADD3 R3, PT, PT, R3, 0x1, RZ ;  /* 0x0000000103037810 */ /* 0x000fc80007ffe0ff */
[----:B---3--:R-:W-:-:S13]  /*05c0*/  ISETP.GE.AND P0, PT, R3, R14, PT ;  /* 0x0000000e0300720c */ /* 0x008fda0003f06270 */
[----:B------:R-:W-:Y:S05]  /*05d0*/  @!P0 BRA `(.L_x_9) ;  /* 0xfffffffc00988947 */ /* 0x000fea000383ffff */
[----:B------:R-:W-:Y:S05]  /*05e0*/  EXIT ;  /* 0x000000000000794d */ /* 0x000fea0003800000 */
.L_x_10:
        /* <DEDUP_REMOVED lines=9> */
.L_x_78:


//--------------------- .text._Z15wcc_init_kerneliPi --------------------------
	.section	.text._Z15wcc_init_kerneliPi,"ax",@progbits
	.align	128
        .global         _Z15wcc_init_kerneliPi
        .type           _Z15wcc_init_kerneliPi,@function
        .size           _Z15wcc_init_kerneliPi,(.L_x_79 - _Z15wcc_init_kerneliPi)
        .other          _Z15wcc_init_kerneliPi,@"STO_CUDA_ENTRY STV_DEFAULT"
_Z15wcc_init_kerneliPi:
.text._Z15wcc_init_kerneliPi:
        /* <DEDUP_REMOVED lines=10> */
[----:B0-----:R-:W-:-:S05]  /*00a0*/  IMAD.WIDE R2, R5, 0x4, R2 ;  /* 0x0000000405027825 */ /* 0x001fca00078e0202 */
[----:B-1----:R-:W-:Y:S01]  /*00b0*/  STG.E desc[UR4][R2.64], R5 ;  /* 0x0000000502007986 */ /* 0x002fe2000c101904 */
[----:B------:R-:W-:Y:S05]  /*00c0*/  EXIT ;  /* 0x000000000000794d */ /* 0x000fea0003800000 */
.L_x_11:
        /* <DEDUP_REMOVED lines=11> */
.L_x_79:


//--------------------- .text._Z16par_trim2_kerneliPiS_S_S_S_S_S_S_ --------------------------
	.section	.text._Z16par_trim2_kerneliPiS_S_S_S_S_S_S_,"ax",@progbits
	.align	128
        .global         _Z16par_trim2_kerneliPiS_S_S_S_S_S_S_
        .type           _Z16par_trim2_kerneliPiS_S_S_S_S_S_S_,@function
        .size           _Z16par_trim2_kerneliPiS_S_S_S_S_S_S_,(.L_x_80 - _Z16par_trim2_kerneliPiS_S_S_S_S_S_S_)
        .other          _Z16par_trim2_kerneliPiS_S_S_S_S_S_S_,@"STO_CUDA_ENTRY STV_DEFAULT"
_Z16par_trim2_kerneliPiS_S_S_S_S_S_S_:
.text._Z16par_trim2_kerneliPiS_S_S_S_S_S_S_:
        /* <DEDUP_REMOVED lines=8> */
[----:B------:R-:W0:Y:S01]  /*0080*/  LDCU.64 UR6, c[0x0][0x3b0] ;  /* 0x00007600ff0677ac */ /* 0x000e220008000a00 */
[----:B------:R-:W1:Y:S01]  /*0090*/  LDCU.64 UR4, c[0x0][0x358] ;  /* 0x00006b00ff0477ac */ /* 0x000e620008000a00 */
[----:B0-----:R-:W-:Y:S02]  /*00a0*/  IMAD.U32 R12, RZ, RZ, UR6 ;  /* 0x00000006ff0c7e24 */ /* 0x001fe4000f8e00ff */
[----:B------:R-:W-:Y:S02]  /*00b0*/  IMAD.U32 R13, RZ, RZ, UR7 ;  /* 0x00000007ff0d7e24 */ /* 0x000fe4000f8e00ff */
[----:B------:R-:W-:-:S05]  /*00c0*/  IMAD.WIDE R14, R0, 0x4, R12 ;  /* 0x00000004000e7825 */ /* 0x000fca00078e020c */
[----:B-1----:R-:W2:Y:S02]  /*00d0*/  LDG.E R2, desc[UR4][R14.64] ;  /* 0x000000040e027981 */ /* 0x002ea4000c1e1900 */
[----:B--2---:R-:W-:-:S13]  /*00e0*/  ISETP.NE.AND P0, PT, R2, 0x1, PT ;  /* 0x000000010200780c */ /* 0x004fda0003f05270 */
[----:B------:R-:W-:Y:S05]  /*00f0*/  @!P0 EXIT ;  /* 0x000000000000894d */ /* 0x000fea0003800000 */
[----:B------:R-:W0:Y:S01]  /*0100*/  LDC.64 R6, c[0x0][0x388] ;  /* 0x0000e200ff067b82 */ /* 0x000e220000000a00 */
[----:B------:R-:W1:Y:S07]  /*0110*/  LDCU.64 UR6, c[0x0][0x3b0] ;  /* 0x00007600ff0677ac */ /* 0x000e6e0008000a00 */
[----:B------:R-:W2:Y:S01]  /*0120*/  LDC.64 R4, c[0x0][0x3a8] ;  /* 0x0000ea00ff047b82 */ /* 0x000ea20000000a00 */
[----:B0-----:R-:W-:-:S05]  /*0130*/  IMAD.WIDE R6, R0, 0x4, R6 ;  /* 0x0000000400067825 */ /* 0x001fca00078e0206 */
[----:B------:R-:W3:Y:S04]  /*0140*/  LDG.E R8, desc[UR4][R6.64] ;  /* 0x0000000406087981 */ /* 0x000ee8000c1e1900 */
[----:B------:R-:W3:Y:S01]  /*0150*/  LDG.E R9, desc[UR4][R6.64+0x4] ;  /* 0x0000040406097981 */ /* 0x000ee2000c1e1900 */
[----:B--2---:R-:W-:-:S05]  /*0160*/  IMAD.WIDE R4, R0, 0x4, R4 ;  /* 0x0000000400047825 */ /* 0x004fca00078e0204 */
[----:B------:R0:W5:Y:S01]  /*0170*/  LDG.E R2, desc[UR4][R4.64] ;  /* 0x0000000404027981 */ /* 0x000162000c1e1900 */
[----:B------:R-:W-:Y:S01]  /*0180*/  BSSY.RECONVERGENT B0, `(.L_x_12) ;  /* 0x00000e1000007945 */ /* 0x000fe20003800200 */
[----:B------:R-:W-:Y:S01]  /*0190*/  PLOP3.LUT P0, PT, PT, PT, PT, 0x80, 0x8 ;  /* 0x000000000008781c */ /* 0x000fe20003f0f070 */
[----:B------:R-:W-:Y:S01]  /*01a0*/  IMAD.MOV.U32 R3, RZ, RZ, -0x1 ;  /* 0xffffffffff037424 */ /* 0x000fe200078e00ff */
[----:B---3--:R-:W-:-:S13]  /*01b0*/  ISETP.GE.AND P1, PT, R8, R9, PT ;  /* 0x000000090800720c */ /* 0x008fda0003f26270 */
[----:B01----:R-:W-:Y:S05]  /*01c0*/  @P1 BRA `(.L_x_13) ;  /* 0x0000000c00701947 */ /* 0x003fea0003800000 */
[----:B------:R-:W-:Y:S01]  /*01d0*/  IMAD.MOV.U32 R7, RZ, RZ, R8 ;  /* 0x000000ffff077224 */ /* 0x000fe200078e0008 */
[----:B------:R-:W-:Y:S01]  /*01e0*/  BSSY.RECONVERGENT B1, `(.L_x_14) ;  /* 0x000006e000017945 */ /* 0x000fe20003800200 */
[----:B------:R-:W-:Y:S02]  /*01f0*/  IMAD.MOV.U32 R10, RZ, RZ, RZ ;  /* 0x000000ffff0a7224 */ /* 0x000fe400078e00ff */
[----:B------:R-:W-:Y:S01]  /*0200*/  IMAD.MOV.U32 R3, RZ, RZ, -0x1 ;  /* 0xffffffffff037424 */ /* 0x000fe200078e00ff */
[----:B------:R-:W-:-:S05]  /*0210*/  VIADDMNMX R4, R7, 0x1, R9, !PT ;  /* 0x0000000107047846 */ /* 0x000fca0007800109 */
[----:B------:R-:W-:Y:S01]  /*0220*/  IMAD.IADD R5, R4, 0x1, -R7 ;  /* 0x0000000104057824 */ /* 0x000fe200078e0a07 */
[----:B------:R-:W-:-:S04]  /*0230*/  IADD3 R4, PT, PT, R7, -R4, RZ ;  /* 0x8000000407047210 */ /* 0x000fc80007ffe0ff */
[----:B------:R-:W-:Y:S02]  /*0240*/  ISETP.GT.U32.AND P0, PT, R4, -0x8, PT ;  /* 0xfffffff80400780c */ /* 0x000fe40003f04070 */
[----:B------:R-:W-:-:S04]  /*0250*/  LOP3.LUT R6, R5, 0x7, RZ, 0xc0, !PT ;  /* 0x0000000705067812 */ /* 0x000fc800078ec0ff */
[----:B------:R-:W-:-:S07]  /*0260*/  ISETP.NE.AND P6, PT, R6, RZ, PT ;  /* 0x000000ff0600720c */ /* 0x000fce0003fc5270 */
[----:B------:R-:W-:Y:S06]  /*0270*/  @P0 BRA `(.L_x_15) ;  /* 0x0000000400900947 */ /* 0x000fec0003800000 */
[----:B------:R-:W-:Y:S01]  /*0280*/  LOP3.LUT R8, R5, 0xfffffff8, RZ, 0xc0, !PT ;  /* 0xfffffff805087812 */ /* 0x000fe200078ec0ff */
[----:B------:R-:W-:Y:S02]  /*0290*/  IMAD.MOV.U32 R10, RZ, RZ, RZ ;  /* 0x000000ffff0a7224 */ /* 0x000fe400078e00ff */
[----:B------:R-:W-:Y:S02]  /*02a0*/  IMAD.MOV.U32 R3, RZ, RZ, -0x1 ;  /* 0xffffffffff037424 */ /* 0x000fe400078e00ff */
[----:B------:R-:W-:-:S07]  /*02b0*/  IMAD.MOV R8, RZ, RZ, -R8 ;  /* 0x000000ffff087224 */ /* 0x000fce00078e0a08 */
.L_x_16:
[----:B------:R-:W0:Y:S02]  /*02c0*/  LDC.64 R18, c[0x0][0x390] ;  /* 0x0000e400ff127b82 */ /* 0x000e240000000a00 */
[----:B0-----:R-:W-:-:S05]  /*02d0*/  IMAD.WIDE R18, R7, 0x4, R18 ;  /* 0x0000000407127825 */ /* 0x001fca00078e0212 */
[----:B------:R-:W2:Y:S01]  /*02e0*/  LDG.E R28, desc[UR4][R18.64] ;  /* 0x00000004121c7981 */ /* 0x000ea2000c1e1900 */
[----:B------:R-:W-:Y:S01]  /*02f0*/  MOV R12, UR6 ;  /* 0x00000006000c7c02 */ /* 0x000fe20008000f00 */
[----:B------:R-:W-:Y:S02]  /*0300*/  IMAD.U32 R13, RZ, RZ, UR7 ;  /* 0x00000007ff0d7e24 */ /* 0x000fe4000f8e00ff */
[----:B------:R-:W3:Y:S04]  /*0310*/  LDG.E R29, desc[UR4][R18.64+0x4] ;  /* 0x00000404121d7981 */ /* 0x000ee8000c1e1900 */
[----:B------:R-:W4:Y:S04]  /*0320*/  LDG.E R25, desc[UR4][R18.64+0x8] ;  /* 0x0000080412197981 */ /* 0x000f28000c1e1900 */
[----:B------:R-:W4:Y:S04]  /*0330*/  LDG.E R11, desc[UR4][R18.64+0x10] ;  /* 0x00001004120b7981 */ /* 0x000f28000c1e1900 */
[----:B------:R-:W4:Y:S04]  /*0340*/  LDG.E R9, desc[UR4][R18.64+0x14] ;  /* 0x0000140412097981 */ /* 0x000f28000c1e1900 */
[----:B------:R-:W4:Y:S01]  /*0350*/  LDG.E R24, desc[UR4][R18.64+0x1c] ;  /* 0x00001c0412187981 */ /* 0x000f22000c1e1900 */
[----:B--2---:R-:W-:-:S06]  /*0360*/  IMAD.WIDE R26, R28, 0x4, R12 ;  /* 0x000000041c1a7825 */ /* 0x004fcc00078e020c */
[----:B------:R-:W2:Y:S01]  /*0370*/  LDG.E R26, desc[UR4][R26.64] ;  /* 0x000000041a1a7981 */ /* 0x000ea2000c1e1900 */
[----:B---3--:R-:W-:-:S06]  /*0380*/  IMAD.WIDE R20, R29, 0x4, R12 ;  /* 0x000000041d147825 */ /* 0x008fcc00078e020c */
[----:B------:R-:W3:Y:S01]  /*0390*/  LDG.E R20, desc[UR4][R20.64] ;  /* 0x0000000414147981 */ /* 0x000ee2000c1e1900 */
[----:B--2---:R-:W-:-:S13]  /*03a0*/  ISETP.NE.AND P0, PT, R26, RZ, PT ;  /* 0x000000ff1a00720c */ /* 0x004fda0003f05270 */
[----:B------:R-:W0:Y:S02]  /*03b0*/  @!P0 LDC.64 R16, c[0x0][0x3a8] ;  /* 0x0000ea00ff108b82 */ /* 0x000e240000000a00 */
[----:B0-----:R-:W-:Y:S02]  /*03c0*/  @!P0 IMAD.WIDE R22, R28, 0x4, R16 ;  /* 0x000000041c168825 */ /* 0x001fe400078e0210 */
[----:B------:R-:W2:Y:S04]  /*03d0*/  LDG.E R17, desc[UR4][R18.64+0xc] ;  /* 0x00000c0412117981 */ /* 0x000ea8000c1e1900 */
[----:B------:R-:W2:Y:S04]  /*03e0*/  @!P0 LDG.E R23, desc[UR4][R22.64] ;  /* 0x0000000416178981 */ /* 0x000ea8000c1e1900 */
[----:B------:R-:W2:Y:S01]  /*03f0*/  LDG.E R16, desc[UR4][R18.64+0x18] ;  /* 0x0000180412107981 */ /* 0x000ea2000c1e1900 */
[----:B----4-:R-:W-:Y:S01]  /*0400*/  IMAD.WIDE R32, R25, 0x4, R12 ;  /* 0x0000000419207825 */ /* 0x010fe200078e020c */
[----:B---3--:R-:W-:-:S13]  /*0410*/  ISETP.NE.AND P2, PT, R20, RZ, PT ;  /* 0x000000ff1400720c */ /* 0x008fda0003f45270 */
[----:B------:R-:W0:Y:S01]  /*0420*/  @!P2 LDC.64 R34, c[0x0][0x3a8] ;  /* 0x0000ea00ff22ab82 */ /* 0x000e220000000a00 */
[----:B------:R-:W-:-:S05]  /*0430*/  IMAD.WIDE R20, R11, 0x4, R12 ;  /* 0x000000040b147825 */ /* 0x000fca00078e020c */
[----:B------:R1:W3:Y:S01]  /*0440*/  LDG.E R26, desc[UR4][R20.64] ;  /* 0x00000004141a7981 */ /* 0x0002e2000c1e1900 */
[----:B--2---:R-:W-:Y:S01]  /*0450*/  IMAD.WIDE R30, R17, 0x4, R12 ;  /* 0x00000004111e7825 */ /* 0x004fe200078e020c */
[----:B-----5:R-:W-:-:S04]  /*0460*/  ISETP.EQ.AND P0, PT, R23, R2, !P0 ;  /* 0x000000021700720c */ /* 0x020fc80004702270 */
[----:B------:R-:W2:Y:S04]  /*0470*/  LDG.E R22, desc[UR4][R30.64] ;  /* 0x000000041e167981 */ /* 0x000ea8000c1e1900 */
[----:B------:R-:W4:Y:S01]  /*0480*/  LDG.E R23, desc[UR4][R32.64] ;  /* 0x0000000420177981 */ /* 0x000f22000c1e1900 */
[----:B0-----:R-:W-:-:S04]  /*0490*/  @!P2 IMAD.WIDE R34, R29, 0x4, R34 ;  /* 0x000000041d22a825 */ /* 0x001fc800078e0222 */
[----:B-1----:R-:W-:Y:S01]  /*04a0*/  IMAD.WIDE R20, R9, 0x4, R12 ;  /* 0x0000000409147825 */ /* 0x002fe200078e020c */
[----:B------:R-:W3:Y:S03]  /*04b0*/  @!P2 LDG.E R27, desc[UR4][R34.64] ;  /* 0x00000004221ba981 */ /* 0x000ee6000c1e1900 */
[----:B------:R-:W-:Y:S02]  /*04c0*/  VIADD R4, R10, 0x1 ;  /* 0x000000010a047836 */ /* 0x000fe40000000000 */
[----:B------:R-:W-:Y:S02]  /*04d0*/  @!P0 IMAD.MOV R4, RZ, RZ, R10 ;  /* 0x000000ffff048224 */ /* 0x000fe400078e020a */
[----:B------:R0:W3:Y:S02]  /*04e0*/  LDG.E R10, desc[UR4][R20.64] ;  /* 0x00000004140a7981 */ /* 0x0000e4000c1e1900 */
[----:B0-----:R-:W-:-:S06]  /*04f0*/  IMAD.WIDE R20, R16, 0x4, R12 ;  /* 0x0000000410147825 */ /* 0x001fcc00078e020c */
[----:B------:R-:W3:Y:S01]  /*0500*/  LDG.E R20, desc[UR4][R20.64] ;  /* 0x0000000414147981 */ /* 0x000ee2000c1e1900 */
[----:B--2---:R-:W-:Y:S02]  /*0510*/  ISETP.NE.AND P5, PT, R22, RZ, PT ;  /* 0x000000ff1600720c */ /* 0x004fe40003fa5270 */
[----:B----4-:R-:W-:Y:S01]  /*0520*/  ISETP.NE.AND P4, PT, R23, RZ, PT ;  /* 0x000000ff1700720c */ /* 0x010fe20003f85270 */
[----:B------:R-:W-:-:S06]  /*0530*/  IMAD.WIDE R22, R24, 0x4, R12 ;  /* 0x0000000418167825 */ /* 0x000fcc00078e020c */
[----:B------:R-:W2:Y:S01]  /*0540*/  LDG.E R22, desc[UR4][R22.64] ;  /* 0x0000000416167981 */ /* 0x000ea2000c1e1900 */
[----:B------:R-:W-:-:S03]  /*0550*/  SEL R28, R28, R3, P0 ;  /* 0x000000031c1c7207 */ /* 0x000fc60000000000 */
[----:B------:R-:W0:Y:S01]  /*0560*/  @!P5 LDC.64 R18, c[0x0][0x3a8] ;  /* 0x0000ea00ff12db82 */ /* 0x000e220000000a00 */
[----:B---3--:R-:W-:Y:S02]  /*0570*/  ISETP.NE.AND P0, PT, R26, RZ, PT ;  /* 0x000000ff1a00720c */ /* 0x008fe40003f05270 */
[----:B------:R-:W-:Y:S02]  /*0580*/  ISETP.EQ.AND P2, PT, R27, R2, !P2 ;  /* 0x000000021b00720c */ /* 0x000fe40005742270 */
[----:B------:R-:W-:Y:S02]  /*0590*/  ISETP.NE.AND P1, PT, R10, RZ, PT ;  /* 0x000000ff0a00720c */ /* 0x000fe40003f25270 */
[----:B------:R-:W-:Y:S01]  /*05a0*/  SEL R10, R29, R28, P2 ;  /* 0x0000001c1d0a7207 */ /* 0x000fe20001000000 */
[----:B------:R-:W-:Y:S01]  /*05b0*/  VIADD R3, R4, 0x1 ;  /* 0x0000000104037836 */ /* 0x000fe20000000000 */
[----:B------:R-:W1:Y:S08]  /*05c0*/  @!P4 LDC.64 R26, c[0x0][0x3a8] ;  /* 0x0000ea00ff1acb82 */ /* 0x000e700000000a00 */
[----:B------:R-:W3:Y:S01]  /*05d0*/  @!P0 LDC.64 R28, c[0x0][0x3a8] ;  /* 0x0000ea00ff1c8b82 */ /* 0x000ee20000000a00 */
[----:B------:R-:W-:Y:S01]  /*05e0*/  @!P2 IMAD.MOV R3, RZ, RZ, R4 ;  /* 0x000000ffff03a224 */ /* 0x000fe200078e0204 */
[----:B------:R-:W-:-:S06]  /*05f0*/  ISETP.NE.AND P2, PT, R20, RZ, PT ;  /* 0x000000ff1400720c */ /* 0x000fcc0003f45270 */
[----:B------:R-:W4:Y:S01]  /*0600*/  @!P1 LDC.64 R20, c[0x0][0x3a8] ;  /* 0x0000ea00ff149b82 */ /* 0x000f220000000a00 */
[----:B0-----:R-:W-:-:S06]  /*0610*/  @!P5 IMAD.WIDE R18, R17, 0x4, R18 ;  /* 0x000000041112d825 */ /* 0x001fcc00078e0212 */
[----:B------:R-:W4:Y:S01]  /*0620*/  @!P5 LDG.E R19, desc[UR4][R18.64] ;  /* 0x000000041213d981 */ /* 0x000f22000c1e1900 */
[----:B-1----:R-:W-:-:S06]  /*0630*/  @!P4 IMAD.WIDE R26, R25, 0x4, R26 ;  /* 0x00000004191ac825 */ /* 0x002fcc00078e021a */
[----:B------:R-:W4:Y:S01]  /*0640*/  @!P4 LDG.E R27, desc[UR4][R26.64] ;  /* 0x000000041a1bc981 */ /* 0x000f22000c1e1900 */
[----:B--2---:R-:W-:Y:S01]  /*0650*/  ISETP.NE.AND P3, PT, R22, RZ, PT ;  /* 0x000000ff1600720c */ /* 0x004fe20003f65270 */
[----:B---3--:R-:W-:-:S05]  /*0660*/  @!P0 IMAD.WIDE R22, R11, 0x4, R28 ;  /* 0x000000040b168825 */ /* 0x008fca00078e021c */
[----:B------:R0:W2:Y:S01]  /*0670*/  @!P0 LDG.E R4, desc[UR4][R22.64] ;  /* 0x0000000416048981 */ /* 0x0000a2000c1e1900 */
[----:B----4-:R-:W-:-:S06]  /*0680*/  @!P1 IMAD.WIDE R28, R9, 0x4, R20 ;  /* 0x00000004091c9825 */ /* 0x010fcc00078e0214 */
[----:B------:R-:W1:Y:S01]  /*0690*/  @!P3 LDC.64 R20, c[0x0][0x3a8] ;  /* 0x0000ea00ff14bb82 */ /* 0x000e620000000a00 */
[----:B------:R-:W3:Y:S07]  /*06a0*/  @!P1 LDG.E R29, desc[UR4][R28.64] ;  /* 0x000000041c1d9981 */ /* 0x000eee000c1e1900 */
[----:B0-----:R-:W0:Y:S01]  /*06b0*/  @!P2 LDC.64 R22, c[0x0][0x3a8] ;  /* 0x0000ea00ff16ab82 */ /* 0x001e220000000a00 */
[----:B-1----:R-:W-:-:S06]  /*06c0*/  @!P3 IMAD.WIDE R20, R24, 0x4, R20 ;  /* 0x000000041814b825 */ /* 0x002fcc00078e0214 */
[----:B------:R-:W4:Y:S01]  /*06d0*/  @!P3 LDG.E R21, desc[UR4][R20.64] ;  /* 0x000000041415b981 */ /* 0x000f22000c1e1900 */
[----:B0-----:R-:W-:-:S05]  /*06e0*/  @!P2 IMAD.WIDE R22, R16, 0x4, R22 ;  /* 0x000000041016a825 */ /* 0x001fca00078e0216 */
[----:B------:R-:W4:Y:S01]  /*06f0*/  @!P2 LDG.E R31, desc[UR4][R22.64] ;  /* 0x00000004161fa981 */ /* 0x000f22000c1e1900 */
[-C--:B------:R-:W-:Y:S02]  /*0700*/  ISETP.EQ.AND P4, PT, R27, R2.reuse, !P4 ;  /* 0x000000021b00720c */ /* 0x080fe40006782270 */
[----:B------:R-:W-:Y:S02]  /*0710*/  ISETP.EQ.AND P5, PT, R19, R2, !P5 ;  /* 0x000000021300720c */ /* 0x000fe40006fa2270 */
[----:B------:R-:W-:Y:S02]  /*0720*/  IADD3 R18, PT, PT, R3, 0x1, RZ ;  /* 0x0000000103127810 */ /* 0x000fe40007ffe0ff */
[----:B------:R-:W-:Y:S01]  /*0730*/  SEL R10, R25, R10, P4 ;  /* 0x0000000a190a7207 */ /* 0x000fe20002000000 */
[----:B------:R-:W-:-:S06]  /*0740*/  VIADD R8, R8, 0x8 ;  /* 0x0000000808087836 */ /* 0x000fcc0000000000 */
[----:B------:R-:W-:Y:S01]  /*0750*/  @!P4 IMAD.MOV R18, RZ, RZ, R3 ;  /* 0x000000ffff12c224 */ /* 0x000fe200078e0203 */
[----:B------:R-:W-:-:S03]  /*0760*/  SEL R10, R17, R10, P5 ;  /* 0x0000000a110a7207 */ /* 0x000fc60002800000 */
[----:B------:R-:W-:Y:S02]  /*0770*/  VIADD R3, R18, 0x1 ;  /* 0x0000000112037836 */ /* 0x000fe40000000000 */
[----:B------:R-:W-:Y:S02]  /*0780*/  @!P5 IMAD.MOV R3, RZ, RZ, R18 ;  /* 0x000000ffff03d224 */ /* 0x000fe400078e0212 */
[----:B------:R-:W-:Y:S01]  /*0790*/  VIADD R7, R7, 0x8 ;  /* 0x0000000807077836 */ /* 0x000fe20000000000 */
[-C--:B--2---:R-:W-:Y:S01]  /*07a0*/  ISETP.EQ.AND P0, PT, R4, R2.reuse, !P0 ;  /* 0x000000020400720c */ /* 0x084fe20004702270 */
[----:B------:R-:W-:Y:S01]  /*07b0*/  VIADD R4, R3, 0x1 ;  /* 0x0000000103047836 */ /* 0x000fe20000000000 */
[----:B---3--:R-:W-:Y:S02]  /*07c0*/  ISETP.EQ.AND P1, PT, R29, R2, !P1 ;  /* 0x000000021d00720c */ /* 0x008fe40004f22270 */
[----:B------:R-:W-:-:S09]  /*07d0*/  SEL R10, R11, R10, P0 ;  /* 0x0000000a0b0a7207 */ /* 0x000fd20000000000 */
[----:B------:R-:W-:Y:S01]  /*07e0*/  @!P0 IMAD.MOV R4, RZ, RZ, R3 ;  /* 0x000000ffff048224 */ /* 0x000fe200078e0203 */
[----:B------:R-:W-:-:S04]  /*07f0*/  ISETP.NE.AND P0, PT, R8, RZ, PT ;  /* 0x000000ff0800720c */ /* 0x000fc80003f05270 */
[----:B------:R-:W-:Y:S01]  /*0800*/  IADD3 R3, PT, PT, R4, 0x1, RZ ;  /* 0x0000000104037810 */ /* 0x000fe20007ffe0ff */
[----:B------:R-:W-:Y:S01]  /*0810*/  @!P1 IMAD.MOV R3, RZ, RZ, R4 ;  /* 0x000000ffff039224 */ /* 0x000fe200078e0204 */
[----:B------:R-:W-:-:S03]  /*0820*/  SEL R9, R9, R10, P1 ;  /* 0x0000000a09097207 */ /* 0x000fc60000800000 */
[----:B------:R-:W-:Y:S01]  /*0830*/  VIADD R4, R3, 0x1 ;  /* 0x0000000103047836 */ /* 0x000fe20000000000 */
[-C--:B----4-:R-:W-:Y:S02]  /*0840*/  ISETP.EQ.AND P3, PT, R21, R2.reuse, !P3 ;  /* 0x000000021500720c */ /* 0x090fe40005f62270 */
[----:B------:R-:W-:-:S04]  /*0850*/  ISETP.EQ.AND P2, PT, R31, R2, !P2 ;  /* 0x000000021f00720c */ /* 0x000fc80005742270 */
[----:B------:R-:W-:-:S09]  /*0860*/  SEL R9, R16, R9, P2 ;  /* 0x0000000910097207 */ /* 0x000fd20001000000 */
[----:B------:R-:W-:Y:S01]  /*0870*/  @!P2 IMAD.MOV R4, RZ, RZ, R3 ;  /* 0x000000ffff04a224 */ /* 0x000fe200078e0203 */
[----:B------:R-:W-:-:S03]  /*0880*/  SEL R3, R24, R9, P3 ;  /* 0x0000000918037207 */ /* 0x000fc60001800000 */
[C---:B------:R-:W-:Y:S01]  /*0890*/  VIADD R10, R4.reuse, 0x1 ;  /* 0x00000001040a7836 */ /* 0x040fe20000000000 */
[----:B------:R-:W-:Y:S01]  /*08a0*/  @!P3 IADD3 R10, PT, PT, R4, RZ, RZ ;  /* 0x000000ff040ab210 */ /* 0x000fe20007ffe0ff */
[----:B------:R-:W-:Y:S06]  /*08b0*/  @P0 BRA `(.L_x_16) ;  /* 0xfffffff800800947 */ /* 0x000fec000383ffff */
.L_x_15:
[----:B------:R-:W-:Y:S05]  /*08c0*/  BSYNC.RECONVERGENT B1 ;  /* 0x0000000000017941 */ /* 0x000fea0003800200 */
.L_x_14:
[----:B------:R-:W-:Y:S04]  /*08d0*/  BSSY.RECONVERGENT B1, `(.L_x_17) ;  /* 0x000006a000017945 */ /* 0x000fe80003800200 */
[----:B------:R-:W-:Y:S05]  /*08e0*/  @!P6 BRA `(.L_x_18) ;  /* 0x0000000400a0e947 */ /* 0x000fea0003800000 */
[----:B------:R-:W-:Y:S01]  /*08f0*/  ISETP.GE.U32.AND P0, PT, R6, 0x4, PT ;  /* 0x000000040600780c */ /* 0x000fe20003f06070 */
[----:B------:R-:W-:Y:S01]  /*0900*/  BSSY.RECONVERGENT B2, `(.L_x_19) ;  /* 0x0000033000027945 */ /* 0x000fe20003800200 */
[----:B------:R-:W-:-:S04]  /*0910*/  LOP3.LUT R4, R5, 0x3, RZ, 0xc0, !PT ;  /* 0x0000000305047812 */ /* 0x000fc800078ec0ff */
[----:B------:R-:W-:-:S07]  /*0920*/  ISETP.NE.AND P4, PT, R4, RZ, PT ;  /* 0x000000ff0400720c */ /* 0x000fce0003f85270 */
[----:B------:R-:W-:Y:S06]  /*0930*/  @!P0 BRA `(.L_x_20) ;  /* 0x0000000000bc8947 */ /* 0x000fec0003800000 */
[----:B------:R-:W0:Y:S02]  /*0940*/  LDC.64 R18, c[0x0][0x390] ;  /* 0x0000e400ff127b82 */ /* 0x000e240000000a00 */
[----:B0-----:R-:W-:-:S05]  /*0950*/  IMAD.WIDE R18, R7, 0x4, R18 ;  /* 0x0000000407127825 */ /* 0x001fca00078e0212 */
[----:B------:R-:W2:Y:S04]  /*0960*/  LDG.E R27, desc[UR4][R18.64] ;  /* 0x00000004121b7981 */ /* 0x000ea8000c1e1900 */
[----:B------:R-:W3:Y:S04]  /*0970*/  LDG.E R25, desc[UR4][R18.64+0x4] ;  /* 0x0000040412197981 */ /* 0x000ee8000c1e1900 */
[----:B------:R-:W4:Y:S04]  /*0980*/  LDG.E R23, desc[UR4][R18.64+0x8] ;  /* 0x0000080412177981 */ /* 0x000f28000c1e1900 */
[----:B------:R-:W4:Y:S01]  /*0990*/  LDG.E R11, desc[UR4][R18.64+0xc] ;  /* 0x00000c04120b7981 */ /* 0x000f22000c1e1900 */
[----:B--2---:R-:W-:-:S04]  /*09a0*/  IMAD.WIDE R16, R27, 0x4, R12 ;  /* 0x000000041b107825 */ /* 0x004fc800078e020c */
[--C-:B---3--:R-:W-:Y:S02]  /*09b0*/  IMAD.WIDE R8, R25, 0x4, R12.reuse ;  /* 0x0000000419087825 */ /* 0x108fe400078e020c */
[----:B------:R-:W2:Y:S02]  /*09c0*/  LDG.E R16, desc[UR4][R16.64] ;  /* 0x0000000410107981 */ /* 0x000ea4000c1e1900 */
[--C-:B----4-:R-:W-:Y:S02]  /*09d0*/  IMAD.WIDE R28, R23, 0x4, R12.reuse ;  /* 0x00000004171c7825 */ /* 0x110fe400078e020c */
[----:B------:R-:W3:Y:S02]  /*09e0*/  LDG.E R8, desc[UR4][R8.64] ;  /* 0x0000000408087981 */ /* 0x000ee4000c1e1900 */
[----:B------:R-:W-:Y:S02]  /*09f0*/  IMAD.WIDE R30, R11, 0x4, R12 ;  /* 0x000000040b1e7825 */ /* 0x000fe400078e020c */
[----:B------:R-:W4:Y:S04]  /*0a00*/  LDG.E R28, desc[UR4][R28.64] ;  /* 0x000000041c1c7981 */ /* 0x000f28000c1e1900 */
[----:B------:R-:W4:Y:S01]  /*0a10*/  LDG.E R30, desc[UR4][R30.64] ;  /* 0x000000041e1e7981 */ /* 0x000f22000c1e1900 */
[----:B--2---:R-:W-:-:S02]  /*0a20*/  ISETP.NE.AND P1, PT, R16, RZ, PT ;  /* 0x000000ff1000720c */ /* 0x004fc40003f25270 */
[----:B---3--:R-:W-:Y:S02]  /*0a30*/  ISETP.NE.AND P2, PT, R8, RZ, PT ;  /* 0x000000ff0800720c */ /* 0x008fe40003f45270 */
[----:B----4-:R-:W-:Y:S02]  /*0a40*/  ISETP.NE.AND P3, PT, R28, RZ, PT ;  /* 0x000000ff1c00720c */ /* 0x010fe40003f65270 */
[----:B------:R-:W-:-:S07]  /*0a50*/  ISETP.NE.AND P0, PT, R30, RZ, PT ;  /* 0x000000ff1e00720c */ /* 0x000fce0003f05270 */
[----:B------:R-:W0:Y:S08]  /*0a60*/  @!P1 LDC.64 R20, c[0x0][0x3a8] ;  /* 0x0000ea00ff149b82 */ /* 0x000e300000000a00 */
[----:B------:R-:W1:Y:S08]  /*0a70*/  @!P2 LDC.64 R18, c[0x0][0x3a8] ;  /* 0x0000ea00ff12ab82 */ /* 0x000e700000000a00 */
[----:B------:R-:W2:Y:S08]  /*0a80*/  @!P3 LDC.64 R16, c[0x0][0x3a8] ;  /* 0x0000ea00ff10bb82 */ /* 0x000eb00000000a00 */
[----:B------:R-:W3:Y:S01]  /*0a90*/  @!P0 LDC.64 R8, c[0x0][0x3a8] ;  /* 0x0000ea00ff088b82 */ /* 0x000ee20000000a00 */
[----:B0-----:R-:W-:-:S06]  /*0aa0*/  @!P1 IMAD.WIDE R20, R27, 0x4, R20 ;  /* 0x000000041b149825 */ /* 0x001fcc00078e0214 */
[----:B------:R-:W4:Y:S01]  /*0ab0*/  @!P1 LDG.E R21, desc[UR4][R20.64] ;  /* 0x0000000414159981 */ /* 0x000f22000c1e1900 */
[----:B-1----:R-:W-:-:S06]  /*0ac0*/  @!P2 IMAD.WIDE R18, R25, 0x4, R18 ;  /* 0x000000041912a825 */ /* 0x002fcc00078e0212 */
[----:B------:R0:W4:Y:S01]  /*0ad0*/  @!P2 LDG.E R19, desc[UR4][R18.64] ;  /* 0x000000041213a981 */ /* 0x000122000c1e1900 */
[----:B--2---:R-:W-:-:S06]  /*0ae0*/  @!P3 IMAD.WIDE R16, R23, 0x4, R16 ;  /* 0x000000041710b825 */ /* 0x004fcc00078e0210 */
[----:B------:R-:W2:Y:S01]  /*0af0*/  @!P3 LDG.E R17, desc[UR4][R16.64] ;  /* 0x000000041011b981 */ /* 0x000ea2000c1e1900 */
[----:B---3--:R-:W-:-:S06]  /*0b00*/  @!P0 IMAD.WIDE R8, R11, 0x4, R8 ;  /* 0x000000040b088825 */ /* 0x008fcc00078e0208 */
[----:B------:R-:W3:Y:S01]  /*0b10*/  @!P0 LDG.E R9, desc[UR4][R8.64] ;  /* 0x0000000408098981 */ /* 0x000ee2000c1e1900 */
[----:B------:R-:W-:Y:S02]  /*0b20*/  VIADD R6, R10, 0x1 ;  /* 0x000000010a067836 */ /* 0x000fe40000000000 */
[----:B------:R-:W-:Y:S01]  /*0b30*/  VIADD R7, R7, 0x4 ;  /* 0x0000000407077836 */ /* 0x000fe20000000000 */
[----:B----45:R-:W-:-:S04]  /*0b40*/  ISETP.EQ.AND P1, PT, R21, R2, !P1 ;  /* 0x000000021500720c */ /* 0x030fc80004f22270 */
[----:B0-----:R-:W-:Y:S02]  /*0b50*/  SEL R18, R27, R3, P1 ;  /* 0x000000031b127207 */ /* 0x001fe40000800000 */
[----:B------:R-:W-:-:S04]  /*0b60*/  ISETP.EQ.AND P2, PT, R19, R2, !P2 ;  /* 0x000000021300720c */ /* 0x000fc80005742270 */
[----:B------:R-:W-:-:S03]  /*0b70*/  SEL R18, R25, R18, P2 ;  /* 0x0000001219127207 */ /* 0x000fc60001000000 */
[----:B------:R-:W-:Y:S01]  /*0b80*/  @!P1 IMAD.MOV R6, RZ, RZ, R10 ;  /* 0x000000ffff069224 */ /* 0x000fe200078e020a */
[----:B--2---:R-:W-:-:S03]  /*0b90*/  ISETP.EQ.AND P3, PT, R17, R2, !P3 ;  /* 0x000000021100720c */ /* 0x004fc60005f62270 */
[----:B------:R-:W-:Y:S01]  /*0ba0*/  VIADD R10, R6, 0x1 ;  /* 0x00000001060a7836 */ /* 0x000fe20000000000 */
[----:B------:R-:W-:Y:S01]  /*0bb0*/  SEL R18, R23, R18, P3 ;  /* 0x0000001217127207 */ /* 0x000fe20001800000 */
[----:B------:R-:W-:Y:S01]  /*0bc0*/  @!P2 IMAD.MOV R10, RZ, RZ, R6 ;  /* 0x000000ffff0aa224 */ /* 0x000fe200078e0206 */
[----:B---3--:R-:W-:-:S04]  /*0bd0*/  ISETP.EQ.AND P0, PT, R9, R2, !P0 ;  /* 0x000000020900720c */ /* 0x008fc80004702270 */
[----:B------:R-:W-:Y:S02]  /*0be0*/  IADD3 R6, PT, PT, R10, 0x1, RZ ;  /* 0x000000010a067810 */ /* 0x000fe40007ffe0ff */
[----:B------:R-:W-:Y:S01]  /*0bf0*/  SEL R3, R11, R18, P0 ;  /* 0x000000120b037207 */ /* 0x000fe20000000000 */
[----:B------:R-:W-:-:S04]  /*0c00*/  @!P3 IMAD.MOV R6, RZ, RZ, R10 ;  /* 0x000000ffff06b224 */ /* 0x000fc800078e020a */
[----:B------:R-:W-:Y:S02]  /*0c10*/  VIADD R10, R6, 0x1 ;  /* 0x00000001060a7836 */ /* 0x000fe40000000000 */
[----:B------:R-:W-:-:S07]  /*0c20*/  @!P0 IMAD.MOV R10, RZ, RZ, R6 ;  /* 0x000000ffff0a8224 */ /* 0x000fce00078e0206 */
.L_x_20:
[----:B------:R-:W-:Y:S05]  /*0c30*/  BSYNC.RECONVERGENT B2 ;  /* 0x0000000000027941 */ /* 0x000fea0003800200 */
.L_x_19:
[----:B------:R-:W-:Y:S05]  /*0c40*/  @!P4 BRA `(.L_x_18) ;  /* 0x0000000000c8c947 */ /* 0x000fea0003800000 */
[----:B------:R-:W-:Y:S01]  /*0c50*/  ISETP.NE.AND P0, PT, R4, 0x1, PT ;  /* 0x000000010400780c */ /* 0x000fe20003f05270 */
[----:B------:R-:W-:Y:S01]  /*0c60*/  BSSY.RECONVERGENT B2, `(.L_x_21) ;  /* 0x000001d000027945 */ /* 0x000fe20003800200 */
[----:B------:R-:W-:-:S04]  /*0c70*/  LOP3.LUT R5, R5, 0x1, RZ, 0xc0, !PT ;  /* 0x0000000105057812 */ /* 0x000fc800078ec0ff */
[----:B------:R-:W-:-:S07]  /*0c80*/  ISETP.NE.U32.AND P2, PT, R5, 0x1, PT ;  /* 0x000000010500780c */ /* 0x000fce0003f45070 */
[----:B------:R-:W-:Y:S06]  /*0c90*/  @!P0 BRA `(.L_x_22) ;  /* 0x0000000000648947 */ /* 0x000fec0003800000 */
[----:B------:R-:W0:Y:S02]  /*0ca0*/  LDC.64 R4, c[0x0][0x390] ;  /* 0x0000e400ff047b82 */ /* 0x000e240000000a00 */
[----:B0-----:R-:W-:-:S05]  /*0cb0*/  IMAD.WIDE R20, R7, 0x4, R4 ;  /* 0x0000000407147825 */ /* 0x001fca00078e0204 */
[----:B------:R-:W2:Y:S04]  /*0cc0*/  LDG.E R4, desc[UR4][R20.64] ;  /* 0x0000000414047981 */ /* 0x000ea8000c1e1900 */
[----:B------:R-:W3:Y:S01]  /*0cd0*/  LDG.E R11, desc[UR4][R20.64+0x4] ;  /* 0x00000404140b7981 */ /* 0x000ee2000c1e1900 */
[----:B--2---:R-:W-:-:S04]  /*0ce0*/  IMAD.WIDE R8, R4, 0x4, R12 ;  /* 0x0000000404087825 */ /* 0x004fc800078e020c */
[----:B---3--:R-:W-:Y:S02]  /*0cf0*/  IMAD.WIDE R18, R11, 0x4, R12 ;  /* 0x000000040b127825 */ /* 0x008fe400078e020c */
[----:B------:R-:W2:Y:S04]  /*0d00*/  LDG.E R8, desc[UR4][R8.64] ;  /* 0x0000000408087981 */ /* 0x000ea8000c1e1900 */
[----:B------:R-:W3:Y:S01]  /*0d10*/  LDG.E R18, desc[UR4][R18.64] ;  /* 0x0000000412127981 */ /* 0x000ee2000c1e1900 */
[----:B--2---:R-:W-:Y:S02]  /*0d20*/  ISETP.NE.AND P0, PT, R8, RZ, PT ;  /* 0x000000ff0800720c */ /* 0x004fe40003f05270 */
[----:B---3--:R-:W-:-:S11]  /*0d30*/  ISETP.NE.AND P1, PT, R18, RZ, PT ;  /* 0x000000ff1200720c */ /* 0x008fd60003f25270 */
[----:B------:R-:W0:Y:S08]  /*0d40*/  @!P0 LDC.64 R16, c[0x0][0x3a8] ;  /* 0x0000ea00ff108b82 */ /* 0x000e300000000a00 */
[----:B------:R-:W1:Y:S01]  /*0d50*/  @!P1 LDC.64 R22, c[0x0][0x3a8] ;  /* 0x0000ea00ff169b82 */ /* 0x000e620000000a00 */
[----:B0-----:R-:W-:-:S06]  /*0d60*/  @!P0 IMAD.WIDE R16, R4, 0x4, R16 ;  /* 0x0000000404108825 */ /* 0x001fcc00078e0210 */
[----:B------:R-:W2:Y:S01]  /*0d70*/  @!P0 LDG.E R17, desc[UR4][R16.64] ;  /* 0x0000000410118981 */ /* 0x000ea2000c1e1900 */
[----:B-1----:R-:W-:-:S06]  /*0d80*/  @!P1 IMAD.WIDE R20, R11, 0x4, R22 ;  /* 0x000000040b149825 */ /* 0x002fcc00078e0216 */
[----:B------:R-:W3:Y:S01]  /*0d90*/  @!P1 LDG.E R21, desc[UR4][R20.64] ;  /* 0x0000000414159981 */ /* 0x000ee2000c1e1900 */
[----:B------:R-:W-:Y:S02]  /*0da0*/  VIADD R5, R10, 0x1 ;  /* 0x000000010a057836 */ /* 0x000fe40000000000 */
[----:B------:R-:W-:Y:S01]  /*0db0*/  VIADD R7, R7, 0x2 ;  /* 0x0000000207077836 */ /* 0x000fe20000000000 */
[----:B--2--5:R-:W-:-:S04]  /*0dc0*/  ISETP.EQ.AND P0, PT, R17, R2, !P0 ;  /* 0x000000021100720c */ /* 0x024fc80004702270 */
[----:B------:R-:W-:Y:S02]  /*0dd0*/  SEL R3, R4, R3, P0 ;  /* 0x0000000304037207 */ /* 0x000fe40000000000 */
[----:B---3--:R-:W-:-:S04]  /*0de0*/  ISETP.EQ.AND P1, PT, R21, R2, !P1 ;  /* 0x000000021500720c */ /* 0x008fc80004f22270 */
[----:B------:R-:W-:-:S03]  /*0df0*/  SEL R3, R11, R3, P1 ;  /* 0x000000030b037207 */ /* 0x000fc60000800000 */
[----:B------:R-:W-:-:S05]  /*0e00*/  @!P0 IADD3 R5, PT, PT, R10, RZ, RZ ;  /* 0x000000ff0a058210 */ /* 0x000fca0007ffe0ff */
[----:B------:R-:W-:Y:S02]  /*0e10*/  VIADD R10, R5, 0x1 ;  /* 0x00000001050a7836 */ /* 0x000fe40000000000 */
[----:B------:R-:W-:-:S07]  /*0e20*/  @!P1 IMAD.MOV R10, RZ, RZ, R5 ;  /* 0x000000ffff0a9224 */ /* 0x000fce00078e0205 */
.L_x_22:
[----:B------:R-:W-:Y:S05]  /*0e30*/  BSYNC.RECONVERGENT B2 ;  /* 0x0000000000027941 */ /* 0x000fea0003800200 */
.L_x_21:
[----:B------:R-:W-:Y:S05]  /*0e40*/  @P2 BRA `(.L_x_18) ;  /* 0x0000000000482947 */ /* 0x000fea0003800000 */
[----:B------:R-:W0:Y:S02]  /*0e50*/  LDC.64 R4, c[0x0][0x390] ;  /* 0x0000e400ff047b82 */ /* 0x000e240000000a00 */
[----:B0-----:R-:W-:-:S05]  /*0e60*/  IMAD.WIDE R4, R7, 0x4, R4 ;  /* 0x0000000407047825 */ /* 0x001fca00078e0204 */
[----:B------:R-:W2:Y:S02]  /*0e70*/  LDG.E R9, desc[UR4][R4.64] ;  /* 0x0000000404097981 */ /* 0x000ea4000c1e1900 */
[----:B--2---:R-:W-:-:S06]  /*0e80*/  IMAD.WIDE R6, R9, 0x4, R12 ;  /* 0x0000000409067825 */ /* 0x004fcc00078e020c */
[----:B------:R-:W2:Y:S01]  /*0e90*/  LDG.E R6, desc[UR4][R6.64] ;  /* 0x0000000406067981 */ /* 0x000ea2000c1e1900 */
[----:B------:R-:W-:Y:S01]  /*0ea0*/  BSSY.RECONVERGENT B2, `(.L_x_23) ;  /* 0x0000009000027945 */ /* 0x000fe20003800200 */
[----:B------:R-:W-:Y:S01]  /*0eb0*/  VIADD R8, R10, 0x1 ;  /* 0x000000010a087836 */ /* 0x000fe20000000000 */
[----:B------:R-:W-:Y:S02]  /*0ec0*/  PLOP3.LUT P0, PT, PT, PT, PT, 0x8, 0x80 ;  /* 0x000000000080781c */ /* 0x000fe40003f0e170 */
[----:B--2---:R-:W-:-:S13]  /*0ed0*/  ISETP.NE.AND P1, PT, R6, RZ, PT ;  /* 0x000000ff0600720c */ /* 0x004fda0003f25270 */
[----:B------:R-:W-:Y:S05]  /*0ee0*/  @P1 BRA `(.L_x_24) ;  /* 0x0000000000101947 */ /* 0x000fea0003800000 */
[----:B------:R-:W0:Y:S02]  /*0ef0*/  LDC.64 R4, c[0x0][0x3a8] ;  /* 0x0000ea00ff047b82 */ /* 0x000e240000000a00 */
[----:B0-----:R-:W-:-:S06]  /*0f00*/  IMAD.WIDE R4, R9, 0x4, R4 ;  /* 0x0000000409047825 */ /* 0x001fcc00078e0204 */
[----:B------:R-:W2:Y:S02]  /*0f10*/  LDG.E R5, desc[UR4][R4.64] ;  /* 0x0000000404057981 */ /* 0x000ea4000c1e1900 */
[----:B--2--5:R-:W-:-:S13]  /*0f20*/  ISETP.EQ.AND P0, PT, R5, R2, PT ;  /* 0x000000020500720c */ /* 0x024fda0003f02270 */
.L_x_24:
[----:B------:R-:W-:Y:S05]  /*0f30*/  BSYNC.RECONVERGENT B2 ;  /* 0x0000000000027941 */ /* 0x000fea0003800200 */
.L_x_23:
[----:B------:R-:W-:Y:S01]  /*0f40*/  @!P0 IMAD.MOV R8, RZ, RZ, R10 ;  /* 0x000000ffff088224 */ /* 0x000fe200078e020a */
[----:B------:R-:W-:-:S04]  /*0f50*/  SEL R3, R9, R3, P0 ;  /* 0x0000000309037207 */ /* 0x000fc80000000000 */
[----:B------:R-:W-:-:S07]  /*0f60*/  MOV R10, R8 ;  /* 0x00000008000a7202 */ /* 0x000fce0000000f00 */
.L_x_18:
[----:B------:R-:W-:Y:S05]  /*0f70*/  BSYNC.RECONVERGENT B1 ;  /* 0x0000000000017941 */ /* 0x000fea0003800200 */
.L_x_17:
[----:B------:R-:W-:-:S13]  /*0f80*/  ISETP.NE.AND P0, PT, R10, 0x1, PT ;  /* 0x000000010a00780c */ /* 0x000fda0003f05270 */
.L_x_13:
[----:B------:R-:W-:Y:S05]  /*0f90*/  BSYNC.RECONVERGENT B0 ;  /* 0x0000000000007941 */ /* 0x000fea0003800200 */
.L_x_12:
[----:B------:R-:W0:Y:S01]  /*0fa0*/  LDC.64 R4, c[0x0][0x398] ;  /* 0x0000e600ff047b82 */ /* 0x000e220000000a00 */
[----:B------:R-:W1:Y:S01]  /*0fb0*/  LDCU.64 UR6, c[0x0][0x3b0] ;  /* 0x00007600ff0677ac */ /* 0x000e620008000a00 */
[----:B0-----:R-:W-:-:S05]  /*0fc0*/  IMAD.WIDE R4, R0, 0x4, R4 ;  /* 0x0000000400047825 */ /* 0x001fca00078e0204 */
[----:B------:R-:W2:Y:S04]  /*0fd0*/  LDG.E R9, desc[UR4][R4.64] ;  /* 0x0000000404097981 */ /* 0x000ea8000c1e1900 */
[----:B------:R-:W2:Y:S01]  /*0fe0*/  LDG.E R6, desc[UR4][R4.64+0x4] ;  /* 0x0000040404067981 */ /* 0x000ea2000c1e1900 */
[----:B------:R-:W-:Y:S01]  /*0ff0*/  BSSY.RECONVERGENT B0, `(.L_x_25) ;  /* 0x00000e2000007945 */ /* 0x000fe20003800200 */
[----:B------:R-:W-:Y:S01]  /*1000*/  PLOP3.LUT P1, PT, PT, PT, PT, 0x80, 0x8 ;  /* 0x000000000008781c */ /* 0x000fe20003f2f070 */
[----:B------:R-:W-:Y:S01]  /*1010*/  IMAD.MOV.U32 R8, RZ, RZ, -0x1 ;  /* 0xffffffffff087424 */ /* 0x000fe200078e00ff */
[----:B--2---:R-:W-:-:S13]  /*1020*/  ISETP.GE.AND P2, PT, R9, R6, PT ;  /* 0x000000060900720c */ /* 0x004fda0003f46270 */
[----:B-1----:R-:W-:Y:S05]  /*1030*/  @P2 BRA `(.L_x_26) ;  /* 0x0000000c00742947 */ /* 0x002fea0003800000 */
[C---:B------:R-:W-:Y:S01]  /*1040*/  VIADDMNMX R4, R9.reuse, 0x1, R6, !PT ;  /* 0x0000000109047846 */ /* 0x040fe20007800106 */
[----:B------:R-:W-:Y:S01]  /*1050*/  BSSY.RECONVERGENT B1, `(.L_x_27) ;  /* 0x000006f000017945 */ /* 0x000fe20003800200 */
[----:B------:R-:W-:Y:S02]  /*1060*/  IMAD.MOV.U32 R10, RZ, RZ, RZ ;  /* 0x000000ffff0a7224 */ /* 0x000fe400078e00ff */
[----:B------:R-:W-:Y:S02]  /*1070*/  IMAD.MOV.U32 R8, RZ, RZ, -0x1 ;  /* 0xffffffffff087424 */ /* 0x000fe400078e00ff */
[----:B------:R-:W-:Y:S02]  /*1080*/  IMAD.IADD R6, R4, 0x1, -R9 ;  /* 0x0000000104067824 */ /* 0x000fe400078e0a09 */
[----:B------:R-:W-:-:S03]  /*1090*/  IMAD.IADD R4, R9, 0x1, -R4 ;  /* 0x0000000109047824 */ /* 0x000fc600078e0a04 */
[----:B------:R-:W-:Y:S02]  /*10a0*/  LOP3.LUT R7, R6, 0x7, RZ, 0xc0, !PT ;  /* 0x0000000706077812 */ /* 0x000fe400078ec0ff */
[----:B------:R-:W-:Y:S02]  /*10b0*/  ISETP.GT.U32.AND P1, PT, R4, -0x8, PT ;  /* 0xfffffff80400780c */ /* 0x000fe40003f24070 */
[----:B------:R-:W-:-:S11]  /*10c0*/  ISETP.NE.AND P6, PT, R7, RZ, PT ;  /* 0x000000ff0700720c */ /* 0x000fd60003fc5270 */
[----:B------:R-:W-:Y:S05]  /*10d0*/  @P1 BRA `(.L_x_28) ;  /* 0x0000000400981947 */ /* 0x000fea0003800000 */
[----:B------:R-:W0:Y:S01]  /*10e0*/  LDC.64 R16, c[0x0][0x3a0] ;  /* 0x0000e800ff107b82 */ /* 0x000e220000000a00 */
[----:B------:R-:W-:Y:S01]  /*10f0*/  LOP3.LUT R11, R6, 0xfffffff8, RZ, 0xc0, !PT ;  /* 0xfffffff8060b7812 */ /* 0x000fe200078ec0ff */
[----:B------:R-:W-:Y:S02]  /*1100*/  HFMA2 R10, -RZ, RZ, 0, 0 ;  /* 0x00000000ff0a7431 */ /* 0x000fe400000001ff */
[----:B------:R-:W-:Y:S02]  /*1110*/  IMAD.MOV.U32 R8, RZ, RZ, -0x1 ;  /* 0xffffffffff087424 */ /* 0x000fe400078e00ff */
[----:B------:R-:W-:Y:S01]  /*1120*/  IMAD.MOV R11, RZ, RZ, -R11 ;  /* 0x000000ffff0b7224 */ /* 0x000fe200078e0a0b */
[----:B0-----:R-:W-:-:S05]  /*1130*/  IADD3 R16, P1, PT, R16, 0x10, RZ ;  /* 0x0000001010107810 */ /* 0x001fca0007f3e0ff */
[----:B------:R-:W-:-:S08]  /*1140*/  IMAD.X R17, RZ, RZ, R17, P1 ;  /* 0x000000ffff117224 */ /* 0x000fd000008e0611 */
.L_x_29:
[----:B------:R-:W-:-:S05]  /*1150*/  IMAD.WIDE R18, R9, 0x4, R16 ;  /* 0x0000000409127825 */ /* 0x000fca00078e0210 */
[----:B------:R-:W2:Y:S04]  /*1160*/  LDG.E R29, desc[UR4][R18.64+-0x10] ;  /* 0xfffff004121d7981 */ /* 0x000ea8000c1e1900 */
[----:B------:R-:W3:Y:S01]  /*1170*/  LDG.E R31, desc[UR4][R18.64+-0xc] ;  /* 0xfffff404121f7981 */ /* 0x000ee2000c1e1900 */
[----:B------:R-:W-:Y:S02]  /*1180*/  IMAD.U32 R12, RZ, RZ, UR6 ;  /* 0x00000006ff0c7e24 */ /* 0x000fe4000f8e00ff */
[----:B------:R-:W-:Y:S01]  /*1190*/  IMAD.U32 R13, RZ, RZ, UR7 ;  /* 0x00000007ff0d7e24 */ /* 0x000fe2000f8e00ff */
[----:B------:R-:W4:Y:S01]  /*11a0*/  LDG.E R27, desc[UR4][R18.64+-0x8] ;  /* 0xfffff804121b7981 */ /* 0x000f22000c1e1900 */
[----:B--2---:R-:W-:-:S06]  /*11b0*/  IMAD.WIDE R32, R29, 0x4, R12 ;  /* 0x000000041d207825 */ /* 0x004fcc00078e020c */
[----:B------:R-:W2:Y:S01]  /*11c0*/  LDG.E R32, desc[UR4][R32.64] ;  /* 0x0000000420207981 */ /* 0x000ea2000c1e1900 */
[----:B---3--:R-:W-:-:S04]  /*11d0*/  IMAD.WIDE R36, R31, 0x4, R12 ;  /* 0x000000041f247825 */ /* 0x008fc800078e020c */
[----:B----4-:R-:W-:Y:S02]  /*11e0*/  IMAD.WIDE R24, R27, 0x4, R12 ;  /* 0x000000041b187825 */ /* 0x010fe400078e020c */
[----:B------:R-:W3:Y:S04]  /*11f0*/  LDG.E R36, desc[UR4][R36.64] ;  /* 0x0000000424247981 */ /* 0x000ee8000c1e1900 */
[----:B------:R-:W4:Y:S04]  /*1200*/  LDG.E R24, desc[UR4][R24.64] ;  /* 0x0000000418187981 */ /* 0x000f28000c1e1900 */
[----:B------:R-:W4:Y:S01]  /*1210*/  LDG.E R25, desc[UR4][R18.64+-0x4] ;  /* 0xfffffc0412197981 */ /* 0x000f22000c1e1900 */
[----:B--2---:R-:W-:-:S02]  /*1220*/  ISETP.NE.AND P1, PT, R32, RZ, PT ;  /* 0x000000ff2000720c */ /* 0x004fc40003f25270 */
[----:B---3--:R-:W-:Y:S02]  /*1230*/  ISETP.NE.AND P2, PT, R36, RZ, PT ;  /* 0x000000ff2400720c */ /* 0x008fe40003f45270 */
[----:B----4-:R-:W-:-:S09]  /*1240*/  ISETP.NE.AND P3, PT, R24, RZ, PT ;  /* 0x000000ff1800720c */ /* 0x010fd20003f65270 */
[----:B------:R-:W0:Y:S08]  /*1250*/  @!P1 LDC.64 R22, c[0x0][0x3a8] ;  /* 0x0000ea00ff169b82 */ /* 0x000e300000000a00 */
[----:B------:R-:W1:Y:S08]  /*1260*/  @!P2 LDC.64 R20, c[0x0][0x3a8] ;  /* 0x0000ea00ff14ab82 */ /* 0x000e700000000a00 */
[----:B------:R-:W2:Y:S01]  /*1270*/  @!P3 LDC.64 R4, c[0x0][0x3a8] ;  /* 0x0000ea00ff04bb82 */ /* 0x000ea20000000a00 */
[----:B0-----:R-:W-:-:S02]  /*1280*/  @!P1 IMAD.WIDE R32, R29, 0x4, R22 ;  /* 0x000000041d209825 */ /* 0x001fc400078e0216 */
[----:B------:R-:W3:Y:S04]  /*1290*/  LDG.E R23, desc[UR4][R18.64] ;  /* 0x0000000412177981 */ /* 0x000ee8000c1e1900 */
[----:B------:R-:W4:Y:S01]  /*12a0*/  @!P1 LDG.E R33, desc[UR4][R32.64] ;  /* 0x0000000420219981 */ /* 0x000f22000c1e1900 */
[----:B-1----:R-:W-:-:S03]  /*12b0*/  @!P2 IMAD.WIDE R34, R31, 0x4, R20 ;  /* 0x000000041f22a825 */ /* 0x002fc600078e0214 */
[----:B------:R-:W3:Y:S04]  /*12c0*/  LDG.E R21, desc[UR4][R18.64+0x4] ;  /* 0x0000040412157981 */ /* 0x000ee8000c1e1900 */
[----:B------:R-:W3:Y:S01]  /*12d0*/  @!P2 LDG.E R35, desc[UR4][R34.64] ;  /* 0x000000042223a981 */ /* 0x000ee2000c1e1900 */
[----:B------:R-:W-:Y:S01]  /*12e0*/  IADD3 R20, PT, PT, R10, 0x1, RZ ;  /* 0x000000010a147810 */ /* 0x000fe20007ffe0ff */
[----:B--2---:R-:W-:-:S06]  /*12f0*/  @!P3 IMAD.WIDE R4, R27, 0x4, R4 ;  /* 0x000000041b04b825 */ /* 0x004fcc00078e0204 */
[----:B------:R-:W2:Y:S01]  /*1300*/  @!P3 LDG.E R5, desc[UR4][R4.64] ;  /* 0x000000040405b981 */ /* 0x000ea2000c1e1900 */
[----:B----45:R-:W-:-:S04]  /*1310*/  ISETP.EQ.AND P1, PT, R33, R2, !P1 ;  /* 0x000000022100720c */ /* 0x030fc80004f22270 */
[----:B------:R-:W-:Y:S02]  /*1320*/  SEL R22, R29, R8, P1 ;  /* 0x000000081d167207 */ /* 0x000fe40000800000 */
[----:B------:R-:W4:Y:S07]  /*1330*/  LDG.E R8, desc[UR4][R18.64+0xc] ;  /* 0x00000c0412087981 */ /* 0x000f2e000c1e1900 */
[----:B------:R-:W-:Y:S01]  /*1340*/  @!P1 IMAD.MOV R20, RZ, RZ, R10 ;  /* 0x000000ffff149224 */ /* 0x000fe200078e020a */
[----:B---3--:R-:W-:Y:S01]  /*1350*/  ISETP.EQ.AND P1, PT, R35, R2, !P2 ;  /* 0x000000022300720c */ /* 0x008fe20005722270 */
[--C-:B------:R-:W-:Y:S01]  /*1360*/  IMAD.WIDE R34, R23, 0x4, R12.reuse ;  /* 0x0000000417227825 */ /* 0x100fe200078e020c */
[----:B------:R0:W3:Y:S04]  /*1370*/  LDG.E R10, desc[UR4][R18.64+0x8] ;  /* 0x00000804120a7981 */ /* 0x0000e8000c1e1900 */
[----:B------:R-:W4:Y:S01]  /*1380*/  LDG.E R4, desc[UR4][R34.64] ;  /* 0x0000000422047981 */ /* 0x000f22000c1e1900 */
[----:B------:R-:W-:-:S05]  /*1390*/  IMAD.WIDE R36, R25, 0x4, R12 ;  /* 0x0000000419247825 */ /* 0x000fca00078e020c */
[----:B------:R-:W3:Y:S01]  /*13a0*/  LDG.E R24, desc[UR4][R36.64] ;  /* 0x0000000424187981 */ /* 0x000ee2000c1e1900 */
[----:B------:R-:W-:Y:S01]  /*13b0*/  IMAD.WIDE R32, R21, 0x4, R12 ;  /* 0x0000000415207825 */ /* 0x000fe200078e020c */
[----:B--2---:R-:W-:-:S04]  /*13c0*/  ISETP.EQ.AND P2, PT, R5, R2, !P3 ;  /* 0x000000020500720c */ /* 0x004fc80005f42270 */
[----:B------:R-:W2:Y:S01]  /*13d0*/  LDG.E R5, desc[UR4][R32.64] ;  /* 0x0000000420057981 */ /* 0x000ea2000c1e1900 */
[----:B----4-:R-:W-:-:S13]  /*13e0*/  ISETP.NE.AND P5, PT, R4, RZ, PT ;  /* 0x000000ff0400720c */ /* 0x010fda0003fa5270 */
[----:B0-----:R-:W0:Y:S01]  /*13f0*/  @!P5 LDC.64 R18, c[0x0][0x3a8] ;  /* 0x0000ea00ff12db82 */ /* 0x001e220000000a00 */
[----:B---3--:R-:W-:Y:S01]  /*1400*/  IMAD.WIDE R28, R10, 0x4, R12 ;  /* 0x000000040a1c7825 */ /* 0x008fe200078e020c */
[----:B------:R-:W-:-:S05]  /*1410*/  SEL R4, R31, R22, P1 ;  /* 0x000000161f047207 */ /* 0x000fca0000800000 */
[----:B------:R-:W3:Y:S01]  /*1420*/  LDG.E R28, desc[UR4][R28.64] ;  /* 0x000000041c1c7981 */ /* 0x000ee2000c1e1900 */
[----:B0-----:R-:W-:-:S04]  /*1430*/  @!P5 IMAD.WIDE R30, R23, 0x4, R18 ;  /* 0x00000004171ed825 */ /* 0x001fc800078e0212 */
[----:B------:R-:W-:Y:S01]  /*1440*/  IMAD.WIDE R18, R8, 0x4, R12 ;  /* 0x0000000408127825 */ /* 0x000fe200078e020c */
[----:B------:R-:W-:Y:S01]  /*1450*/  ISETP.NE.AND P4, PT, R24, RZ, PT ;  /* 0x000000ff1800720c */ /* 0x000fe20003f85270 */
[----:B------:R-:W4:Y:S04]  /*1460*/  @!P5 LDG.E R22, desc[UR4][R30.64] ;  /* 0x000000041e16d981 */ /* 0x000f28000c1e1900 */
[----:B------:R-:W4:Y:S01]  /*1470*/  LDG.E R18, desc[UR4][R18.64] ;  /* 0x0000000412127981 */ /* 0x000f22000c1e1900 */
[----:B------:R-:W-:Y:S01]  /*1480*/  VIADD R24, R20, 0x1 ;  /* 0x0000000114187836 */ /* 0x000fe20000000000 */
[----:B------:R-:W-:Y:S01]  /*1490*/  SEL R4, R27, R4, P2 ;  /* 0x000000041b047207 */ /* 0x000fe20001000000 */
[----:B------:R-:W-:Y:S01]  /*14a0*/  @!P1 IMAD.MOV R24, RZ, RZ, R20 ;  /* 0x000000ffff189224 */ /* 0x000fe200078e0214 */
[----:B--2---:R-:W-:-:S04]  /*14b0*/  ISETP.NE.AND P1, PT, R5, RZ, PT ;  /* 0x000000ff0500720c */ /* 0x004fc80003f25270 */
[----:B------:R-:W0:Y:S01]  /*14c0*/  @!P4 LDC.64 R26, c[0x0][0x3a8] ;  /* 0x0000ea00ff1acb82 */ /* 0x000e220000000a00 */
[----:B------:R-:W-:Y:S02]  /*14d0*/  VIADD R20, R24, 0x1 ;  /* 0x0000000118147836 */ /* 0x000fe40000000000 */
[----:B------:R-:W-:Y:S02]  /*14e0*/  @!P2 IMAD.MOV R20, RZ, RZ, R24 ;  /* 0x000000ffff14a224 */ /* 0x000fe400078e0218 */
[----:B0-----:R-:W-:-:S05]  /*14f0*/  @!P4 IMAD.WIDE R32, R25, 0x4, R26 ;  /* 0x000000041920c825 */ /* 0x001fca00078e021a */
[----:B------:R-:W2:Y:S01]  /*1500*/  @!P4 LDG.E R5, desc[UR4][R32.64] ;  /* 0x000000042005c981 */ /* 0x000ea2000c1e1900 */
[----:B---3--:R-:W-:Y:S02]  /*1510*/  ISETP.NE.AND P2, PT, R28, RZ, PT ;  /* 0x000000ff1c00720c */ /* 0x008fe40003f45270 */
[----:B------:R-:W0:Y:S11]  /*1520*/  @!P1 LDC.64 R28, c[0x0][0x3a8] ;  /* 0x0000ea00ff1c9b82 */ /* 0x000e360000000a00 */
[----:B------:R-:W1:Y:S01]  /*1530*/  @!P2 LDC.64 R26, c[0x0][0x3a8] ;  /* 0x0000ea00ff1aab82 */ /* 0x000e620000000a00 */
[----:B----4-:R-:W-:Y:S01]  /*1540*/  ISETP.NE.AND P3, PT, R18, RZ, PT ;  /* 0x000000ff1200720c */ /* 0x010fe20003f65270 */
[----:B0-----:R-:W-:-:S06]  /*1550*/  @!P1 IMAD.WIDE R28, R21, 0x4, R28 ;  /* 0x00000004151c9825 */ /* 0x001fcc00078e021c */
[----:B------:R-:W3:Y:S06]  /*1560*/  @!P1 LDG.E R29, desc[UR4][R28.64] ;  /* 0x000000041c1d9981 */ /* 0x000eec000c1e1900 */
[----:B------:R-:W0:Y:S01]  /*1570*/  @!P3 LDC.64 R18, c[0x0][0x3a8] ;  /* 0x0000ea00ff12bb82 */ /* 0x000e220000000a00 */
[----:B-1----:R-:W-:-:S06]  /*1580*/  @!P2 IMAD.WIDE R26, R10, 0x4, R26 ;  /* 0x000000040a1aa825 */ /* 0x002fcc00078e021a */
[----:B------:R-:W4:Y:S01]  /*1590*/  @!P2 LDG.E R27, desc[UR4][R26.64] ;  /* 0x000000041a1ba981 */ /* 0x000f22000c1e1900 */
[----:B0-----:R-:W-:-:S05]  /*15a0*/  @!P3 IMAD.WIDE R18, R8, 0x4, R18 ;  /* 0x000000040812b825 */ /* 0x001fca00078e0212 */
[----:B------:R0:W4:Y:S01]  /*15b0*/  @!P3 LDG.E R31, desc[UR4][R18.64] ;  /* 0x00000004121fb981 */ /* 0x000122000c1e1900 */
[-C--:B--2---:R-:W-:Y:S02]  /*15c0*/  ISETP.EQ.AND P4, PT, R5, R2.reuse, !P4 ;  /* 0x000000020500720c */ /* 0x084fe40006782270 */
[----:B------:R-:W-:Y:S02]  /*15d0*/  ISETP.EQ.AND P5, PT, R22, R2, !P5 ;  /* 0x000000021600720c */ /* 0x000fe40006fa2270 */
[----:B------:R-:W-:Y:S02]  /*15e0*/  IADD3 R5, PT, PT, R20, 0x1, RZ ;  /* 0x0000000114057810 */ /* 0x000fe40007ffe0ff */
[----:B------:R-:W-:Y:S01]  /*15f0*/  SEL R4, R25, R4, P4 ;  /* 0x0000000419047207 */ /* 0x000fe20002000000 */
[----:B------:R-:W-:-:S06]  /*1600*/  VIADD R11, R11, 0x8 ;  /* 0x000000080b0b7836 */ /* 0x000fcc0000000000 */
[----:B------:R-:W-:Y:S01]  /*1610*/  @!P4 IMAD.MOV R5, RZ, RZ, R20 ;  /* 0x000000ffff05c224 */ /* 0x000fe200078e0214 */
[----:B------:R-:W-:-:S03]  /*1620*/  SEL R4, R23, R4, P5 ;  /* 0x0000000417047207 */ /* 0x000fc60002800000 */
[----:B------:R-:W-:Y:S02]  /*1630*/  VIADD R20, R5, 0x1 ;  /* 0x0000000105147836 */ /* 0x000fe40000000000 */
[----:B------:R-:W-:-:S04]  /*1640*/  @!P5 IMAD.MOV R20, RZ, RZ, R5 ;  /* 0x000000ffff14d224 */ /* 0x000fc800078e0205 */
[----:B------:R-:W-:Y:S02]  /*1650*/  VIADD R5, R20, 0x1 ;  /* 0x0000000114057836 */ /* 0x000fe40000000000 */
[----:B------:R-:W-:Y:S01]  /*1660*/  VIADD R9, R9, 0x8 ;  /* 0x0000000809097836 */ /* 0x000fe20000000000 */
[----:B---3--:R-:W-:-:S04]  /*1670*/  ISETP.EQ.AND P1, PT, R29, R2, !P1 ;  /* 0x000000021d00720c */ /* 0x008fc80004f22270 */
[----:B------:R-:W-:Y:S02]  /*1680*/  SEL R21, R21, R4, P1 ;  /* 0x0000000415157207 */ /* 0x000fe40000800000 */
[----:B----4-:R-:W-:-:S07]  /*1690*/  ISETP.EQ.AND P2, PT, R27, R2, !P2 ;  /* 0x000000021b00720c */ /* 0x010fce0005742270 */
[----:B------:R-:W-:Y:S01]  /*16a0*/  @!P1 IMAD.MOV R5, RZ, RZ, R20 ;  /* 0x000000ffff059224 */ /* 0x000fe200078e0214 */
[----:B------:R-:W-:Y:S02]  /*16b0*/  ISETP.NE.AND P1, PT, R11, RZ, PT ;  /* 0x000000ff0b00720c */ /* 0x000fe40003f25270 */
[----:B------:R-:W-:Y:S02]  /*16c0*/  SEL R21, R10, R21, P2 ;  /* 0x000000150a157207 */ /* 0x000fe40001000000 */
[----:B0-----:R-:W-:Y:S01]  /*16d0*/  IADD3 R18, PT, PT, R5, 0x1, RZ ;  /* 0x0000000105127810 */ /* 0x001fe20007ffe0ff */
[----:B------:R-:W-:Y:S01]  /*16e0*/  @!P2 IMAD.MOV R18, RZ, RZ, R5 ;  /* 0x000000ffff12a224 */ /* 0x000fe200078e0205 */
[----:B------:R-:W-:-:S03]  /*16f0*/  ISETP.EQ.AND P3, PT, R31, R2, !P3 ;  /* 0x000000021f00720c */ /* 0x000fc60005f62270 */
[----:B------:R-:W-:Y:S01]  /*1700*/  VIADD R10, R18, 0x1 ;  /* 0x00000001120a7836 */ /* 0x000fe20000000000 */
[----:B------:R-:W-:-:S09]  /*1710*/  SEL R8, R8, R21, P3 ;  /* 0x0000001508087207 */ /* 0x000fd20001800000 */
[----:B------:R-:W-:Y:S01]  /*1720*/  @!P3 IMAD.MOV R10, RZ, RZ, R18 ;  /* 0x000000ffff0ab224 */ /* 0x000fe200078e0212 */
[----:B------:R-:W-:Y:S06]  /*1730*/  @P1 BRA `(.L_x_29) ;  /* 0xfffffff800841947 */ /* 0x000fec000383ffff */
.L_x_28:
[----:B------:R-:W-:Y:S05]  /*1740*/  BSYNC.RECONVERGENT B1 ;  /* 0x0000000000017941 */ /* 0x000fea0003800200 */
.L_x_27:
        /* <DEDUP_REMOVED lines=32> */
[----:B------:R-:W4:Y:S01]  /*1950*/  @!P1 LDG.E R17, desc[UR4][R16.64] ;  /* 0x0000000410119981 */ /* 0x000f22000c1e1900 */
[----:B--2---:R-:W-:-:S06]  /*1960*/  @!P3 IMAD.WIDE R20, R7, 0x4, R20 ;  /* 0x000000040714b825 */ /* 0x004fcc00078e0214 */
[----:B------:R-:W2:Y:S01]  /*1970*/  @!P3 LDG.E R21, desc[UR4][R20.64] ;  /* 0x000000041415b981 */ /* 0x000ea2000c1e1900 */
[----:B---3--:R-:W-:-:S06]  /*1980*/  @!P2 IMAD.WIDE R18, R5, 0x4, R18 ;  /* 0x000000040512a825 */ /* 0x008fcc00078e0212 */
[----:B------:R-:W3:Y:S01]  /*1990*/  @!P2 LDG.E R19, desc[UR4][R18.64] ;  /* 0x000000041213a981 */ /* 0x000ee2000c1e1900 */
[----:B------:R-:W-:Y:S01]  /*19a0*/  IADD3 R24, PT, PT, R10, 0x1, RZ ;  /* 0x000000010a187810 */ /* 0x000fe20007ffe0ff */
[----:B------:R-:W-:Y:S01]  /*19b0*/  VIADD R9, R9, 0x4 ;  /* 0x0000000409097836 */ /* 0x000fe20000000000 */
[----:B----45:R-:W-:-:S04]  /*19c0*/  ISETP.EQ.AND P4, PT, R23, R2, !P4 ;  /* 0x000000021700720c */ /* 0x030fc80006782270 */
[----:B------:R-:W-:Y:S02]  /*19d0*/  SEL R8, R25, R8, P4 ;  /* 0x0000000819087207 */ /* 0x000fe40002000000 */
[----:B------:R-:W-:-:S04]  /*19e0*/  ISETP.EQ.AND P1, PT, R17, R2, !P1 ;  /* 0x000000021100720c */ /* 0x000fc80004f22270 */
[----:B------:R-:W-:-:S03]  /*19f0*/  SEL R8, R11, R8, P1 ;  /* 0x000000080b087207 */ /* 0x000fc60000800000 */
[----:B------:R-:W-:Y:S01]  /*1a00*/  @!P4 IMAD.MOV R24, RZ, RZ, R10 ;  /* 0x000000ffff18c224 */ /* 0x000fe200078e020a */
[----:B--2---:R-:W-:-:S03]  /*1a10*/  ISETP.EQ.AND P3, PT, R21, R2, !P3 ;  /* 0x000000021500720c */ /* 0x004fc60005f62270 */
[----:B------:R-:W-:Y:S01]  /*1a20*/  VIADD R10, R24, 0x1 ;  /* 0x00000001180a7836 */ /* 0x000fe20000000000 */
[----:B------:R-:W-:Y:S01]  /*1a30*/  SEL R8, R7, R8, P3 ;  /* 0x0000000807087207 */ /* 0x000fe20001800000 */
[----:B------:R-:W-:Y:S01]  /*1a40*/  @!P1 IMAD.MOV R10, RZ, RZ, R24 ;  /* 0x000000ffff0a9224 */ /* 0x000fe200078e0218 */
[----:B---3--:R-:W-:-:S03]  /*1a50*/  ISETP.EQ.AND P2, PT, R19, R2, !P2 ;  /* 0x000000021300720c */ /* 0x008fc60005742270 */
[----:B------:R-:W-:Y:S01]  /*1a60*/  VIADD R16, R10, 0x1 ;  /* 0x000000010a107836 */ /* 0x000fe20000000000 */
[----:B------:R-:W-:-:S03]  /*1a70*/  SEL R8, R5, R8, P2 ;  /* 0x0000000805087207 */ /* 0x000fc60001000000 */
[----:B------:R-:W-:-:S05]  /*1a80*/  @!P3 IADD3 R16, PT, PT, R10, RZ, RZ ;  /* 0x000000ff0a10b210 */ /* 0x000fca0007ffe0ff */
[----:B------:R-:W-:Y:S02]  /*1a90*/  VIADD R10, R16, 0x1 ;  /* 0x00000001100a7836 */ /* 0x000fe40000000000 */
[----:B------:R-:W-:-:S07]  /*1aa0*/  @!P2 IMAD.MOV R10, RZ, RZ, R16 ;  /* 0x000000ffff0aa224 */ /* 0x000fce00078e0210 */
.L_x_33:
[----:B------:R-:W-:Y:S05]  /*1ab0*/  BSYNC.RECONVERGENT B2 ;  /* 0x0000000000027941 */ /* 0x000fea0003800200 */
.L_x_32:
        /* <DEDUP_REMOVED lines=31> */
.L_x_35:
[----:B------:R-:W-:Y:S05]  /*1cb0*/  BSYNC.RECONVERGENT B2 ;  /* 0x0000000000027941 */ /* 0x000fea0003800200 */
.L_x_34:
        /* <DEDUP_REMOVED lines=15> */
.L_x_37:
[----:B------:R-:W-:Y:S05]  /*1db0*/  BSYNC.RECONVERGENT B2 ;  /* 0x0000000000027941 */ /* 0x000fea0003800200 */
.L_x_36:
[----:B------:R-:W-:Y:S02]  /*1dc0*/  @!P1 IADD3 R9, PT, PT, R10, RZ, RZ ;  /* 0x000000ff0a099210 */ /* 0x000fe40007ffe0ff */
[----:B------:R-:W-:-:S03]  /*1dd0*/  SEL R8, R11, R8, P1 ;  /* 0x000000080b087207 */ /* 0x000fc60000800000 */
[----:B------:R-:W-:-:S07]  /*1de0*/  IMAD.MOV.U32 R10, RZ, RZ, R9 ;  /* 0x000000ffff0a7224 */ /* 0x000fce00078e0009 */
.L_x_31:
[----:B------:R-:W-:Y:S05]  /*1df0*/  BSYNC.RECONVERGENT B1 ;  /* 0x0000000000017941 */ /* 0x000fea0003800200 */
.L_x_30:
[----:B------:R-:W-:-:S13]  /*1e00*/  ISETP.NE.AND P1, PT, R10, 0x1, PT ;  /* 0x000000010a00780c */ /* 0x000fda0003f25270 */
.L_x_26:
[----:B------:R-:W-:Y:S05]  /*1e10*/  BSYNC.RECONVERGENT B0 ;  /* 0x0000000000007941 */ /* 0x000fea0003800200 */
.L_x_25:
[----:B------:R-:W-:-:S04]  /*1e20*/  ISETP.NE.AND P2, PT, R3, R8, PT ;  /* 0x000000080300720c */ /* 0x000fc80003f45270 */
[----:B------:R-:W-:-:S04]  /*1e30*/  ISETP.GE.OR P2, PT, R0, R3, P2 ;  /* 0x000000030000720c */ /* 0x000fc80001746670 */
[----:B------:R-:W-:-:S13]  /*1e40*/  PLOP3.LUT P0, PT, P2, P0, P1, 0xfe, 0x0 ;  /* 0x000000000000781c */ /* 0x000fda0001701f16 */
[----:B------:R-:W-:Y:S05]  /*1e50*/  @P0 EXIT ;  /* 0x000000000000094d */ /* 0x000fea0003800000 */
[----:B------:R-:W0:Y:S02]  /*1e60*/  LDC.64 R4, c[0x0][0x398] ;  /* 0x0000e600ff047b82 */ /* 0x000e240000000a00 */
[----:B0-----:R-:W-:-:S05]  /*1e70*/  IMAD.WIDE R4, R3, 0x4, R4 ;  /* 0x0000000403047825 */ /* 0x001fca00078e0204 */
[----:B------:R-:W2:Y:S04]  /*1e80*/  LDG.E R6, desc[UR4][R4.64] ;  /* 0x0000000404067981 */ /* 0x000ea8000c1e1900 */
[----:B------:R-:W2:Y:S02]  /*1e90*/  LDG.E R7, desc[UR4][R4.64+0x4] ;  /* 0x0000040404077981 */ /* 0x000ea4000c1e1900 */
[----:B--2---:R-:W-:-:S13]  /*1ea0*/  ISETP.GE.AND P0, PT, R6, R7, PT ;  /* 0x000000070600720c */ /* 0x004fda0003f06270 */
[----:B------:R-:W-:Y:S05]  /*1eb0*/  @P0 EXIT ;  /* 0x000000000000094d */ /* 0x000fea0003800000 */
[----:B------:R-:W-:Y:S01]  /*1ec0*/  IMAD.MOV.U32 R4, RZ, RZ, R6 ;  /* 0x000000ffff047224 */ /* 0x000fe200078e0006 */
[----:B------:R-:W0:Y:S01]  /*1ed0*/  LDCU.64 UR6, c[0x0][0x3b0] ;  /* 0x00007600ff0677ac */ /* 0x000e220008000a00 */
[----:B------:R-:W-:Y:S01]  /*1ee0*/  BSSY.RECONVERGENT B0, `(.L_x_38) ;  /* 0x000006a000007945 */ /* 0x000fe20003800200 */
[----:B------:R-:W-:Y:S02]  /*1ef0*/  HFMA2 R9, -RZ, RZ, 0, 0 ;  /* 0x00000000ff097431 */ /* 0x000fe400000001ff */
[----:B------:R-:W-:-:S05]  /*1f00*/  VIADDMNMX R7, R4, 0x1, R7, !PT ;  /* 0x0000000104077846 */ /* 0x000fca0007800107 */
[----:B------:R-:W-:Y:S02]  /*1f10*/  IMAD.IADD R5, R7, 0x1, -R4 ;  /* 0x0000000107057824 */ /* 0x000fe400078e0a04 */
[----:B------:R-:W-:-:S03]  /*1f20*/  IMAD.IADD R7, R4, 0x1, -R7 ;  /* 0x0000000104077824 */ /* 0x000fc600078e0a07 */
[----:B------:R-:W-:Y:S02]  /*1f30*/  LOP3.LUT R6, R5, 0x7, RZ, 0xc0, !PT ;  /* 0x0000000705067812 */ /* 0x000fe400078ec0ff */
[----:B------:R-:W-:Y:S02]  /*1f40*/  ISETP.GT.U32.AND P1, PT, R7, -0x8, PT ;  /* 0xfffffff80700780c */ /* 0x000fe40003f24070 */
[----:B------:R-:W-:-:S11]  /*1f50*/  ISETP.NE.AND P0, PT, R6, RZ, PT ;  /* 0x000000ff0600720c */ /* 0x000fd60003f05270 */
[----:B0-----:R-:W-:Y:S05]  /*1f60*/  @P1 BRA `(.L_x_39) ;  /* 0x0000000400841947 */ /* 0x001fea0003800000 */
[----:B------:R-:W0:Y:S01]  /*1f70*/  LDC.64 R10, c[0x0][0x3a0] ;  /* 0x0000e800ff0a7b82 */ /* 0x000e220000000a00 */
[----:B------:R-:W-:Y:S01]  /*1f80*/  LOP3.LUT R8, R5, 0xfffffff8, RZ, 0xc0, !PT ;  /* 0xfffffff805087812 */ /* 0x000fe200078ec0ff */
[----:B------:R-:W-:-:S04]  /*1f90*/  IMAD.MOV.U32 R9, RZ, RZ, RZ ;  /* 0x000000ffff097224 */ /* 0x000fc800078e00ff */
[----:B------:R-:W-:Y:S01]  /*1fa0*/  IMAD.MOV R8, RZ, RZ, -R8 ;  /* 0x000000ffff087224 */ /* 0x000fe200078e0a08 */
[----:B0-----:R-:W-:-:S05]  /*1fb0*/  IADD3 R10, P1, PT, R10, 0x10, RZ ;  /* 0x000000100a0a7810 */ /* 0x001fca0007f3e0ff */
[----:B------:R-:W-:-:S08]  /*1fc0*/  IMAD.X R11, RZ, RZ, R11, P1 ;  /* 0x000000ffff0b7224 */ /* 0x000fd000008e060b */
.L_x_40:
[----:B------:R-:W-:-:S05]  /*1fd0*/  IMAD.WIDE R16, R4, 0x4, R10 ;  /* 0x0000000404107825 */ /* 0x000fca00078e020a */
[----:B------:R-:W2:Y:S04]  /*1fe0*/  LDG.E R21, desc[UR4][R16.64+-0x10] ;  /* 0xfffff00410157981 */ /* 0x000ea8000c1e1900 */
[----:B------:R-:W3:Y:S01]  /*1ff0*/  LDG.E R7, desc[UR4][R16.64+-0x8] ;  /* 0xfffff80410077981 */ /* 0x000ee2000c1e1900 */
[----:B------:R-:W-:Y:S01]  /*2000*/  MOV R13, UR7 ;  /* 0x00000007000d7c02 */ /* 0x000fe20008000f00 */
[----:B------:R-:W-:Y:S02]  /*2010*/  IMAD.U32 R12, RZ, RZ, UR6 ;  /* 0x00000006ff0c7e24 */ /* 0x000fe4000f8e00ff */
[----:B------:R-:W4:Y:S04]  /*2020*/  LDG.E R23, desc[UR4][R16.64+-0xc] ;  /* 0xfffff40410177981 */ /* 0x000f28000c1e1900 */
[----:B------:R-:W4:Y:S04]  /*2030*/  LDG.E R29, desc[UR4][R16.64+-0x4] ;  /* 0xfffffc04101d7981 */ /* 0x000f28000c1e1900 */
[----:B------:R-:W4:Y:S01]  /*2040*/  LDG.E R25, desc[UR4][R16.64] ;  /* 0x0000000410197981 */ /* 0x000f22000c1e1900 */
[----:B--2---:R-:W-:-:S06]  /*2050*/  IMAD.WIDE R18, R21, 0x4, R12 ;  /* 0x0000000415127825 */ /* 0x004fcc00078e020c */
[----:B------:R-:W2:Y:S01]  /*2060*/  LDG.E R18, desc[UR4][R18.64] ;  /* 0x0000000412127981 */ /* 0x000ea2000c1e1900 */
[----:B---3--:R-:W-:-:S06]  /*2070*/  IMAD.WIDE R32, R7, 0x4, R12 ;  /* 0x0000000407207825 */ /* 0x008fcc00078e020c */
[----:B------:R-:W3:Y:S01]  /*2080*/  LDG.E R32, desc[UR4][R32.64] ;  /* 0x0000000420207981 */ /* 0x000ee2000c1e1900 */
[----:B----4-:R-:W-:-:S06]  /*2090*/  IMAD.WIDE R26, R23, 0x4, R12 ;  /* 0x00000004171a7825 */ /* 0x010fcc00078e020c */
[----:B------:R-:W4:Y:S01]  /*20a0*/  LDG.E R26, desc[UR4][R26.64] ;  /* 0x000000041a1a7981 */ /* 0x000f22000c1e1900 */
[----:B------:R-:W-:-:S03]  /*20b0*/  IMAD.WIDE R36, R29, 0x4, R12 ;  /* 0x000000041d247825 */ /* 0x000fc600078e020c */
[----:B------:R-:W4:Y:S04]  /*20c0*/  LDG.E R33, desc[UR4][R16.64+0xc] ;  /* 0x00000c0410217981 */ /* 0x000f28000c1e1900 */
[----:B------:R-:W4:Y:S01]  /*20d0*/  LDG.E R24, desc[UR4][R36.64] ;  /* 0x0000000424187981 */ /* 0x000f22000c1e1900 */
[----:B--2---:R-:W-:-:S13]  /*20e0*/  ISETP.NE.AND P2, PT, R18, RZ, PT ;  /* 0x000000ff1200720c */ /* 0x004fda0003f45270 */
[----:B------:R-:W0:Y:S01]  /*20f0*/  @!P2 LDC.64 R30, c[0x0][0x3a8] ;  /* 0x0000ea00ff1eab82 */ /* 0x000e220000000a00 */
[----:B---3--:R-:W-:Y:S01]  /*2100*/  ISETP.NE.AND P5, PT, R32, RZ, PT ;  /* 0x000000ff2000720c */ /* 0x008fe20003fa5270 */
[----:B0-----:R-:W-:-:S12]  /*2110*/  @!P2 IMAD.WIDE R30, R21, 0x4, R30 ;  /* 0x00000004151ea825 */ /* 0x001fd800078e021e */
[----:B------:R-:W0:Y:S01]  /*2120*/  @!P5 LDC.64 R20, c[0x0][0x3a8] ;  /* 0x0000ea00ff14db82 */ /* 0x000e220000000a00 */
[----:B------:R-:W2:Y:S04]  /*2130*/  @!P2 LDG.E R27, desc[UR4][R30.64] ;  /* 0x000000041e1ba981 */ /* 0x000ea8000c1e1900 */
[----:B------:R-:W3:Y:S01]  /*2140*/  LDG.E R31, desc[UR4][R16.64+0x8] ;  /* 0x00000804101f7981 */ /* 0x000ee2000c1e1900 */
[----:B0-----:R-:W-:-:S03]  /*2150*/  @!P5 IMAD.WIDE R20, R7, 0x4, R20 ;  /* 0x000000040714d825 */ /* 0x001fc600078e0214 */
[----:B------:R0:W2:Y:S04]  /*2160*/  LDG.E R7, desc[UR4][R16.64+0x4] ;  /* 0x0000040410077981 */ /* 0x0000a8000c1e1900 */
[----:B------:R-:W3:Y:S01]  /*2170*/  @!P5 LDG.E R21, desc[UR4][R20.64] ;  /* 0x000000041415d981 */ /* 0x000ee2000c1e1900 */
[----:B----4-:R-:W-:-:S13]  /*2180*/  ISETP.NE.AND P1, PT, R26, RZ, PT ;  /* 0x000000ff1a00720c */ /* 0x010fda0003f25270 */
[----:B------:R-:W1:Y:S01]  /*2190*/  @!P1 LDC.64 R18, c[0x0][0x3a8] ;  /* 0x0000ea00ff129b82 */ /* 0x000e620000000a00 */
[----:B------:R-:W-:-:S05]  /*21a0*/  IMAD.WIDE R34, R25, 0x4, R12 ;  /* 0x0000000419227825 */ /* 0x000fca00078e020c */
[----:B------:R3:W4:Y:S01]  /*21b0*/  LDG.E R26, desc[UR4][R34.64] ;  /* 0x00000004221a7981 */ /* 0x000722000c1e1900 */
[----:B-1----:R-:W-:-:S06]  /*21c0*/  @!P1 IMAD.WIDE R18, R23, 0x4, R18 ;  /* 0x0000000417129825 */ /* 0x002fcc00078e0212 */
[----:B------:R-:W4:Y:S01]  /*21d0*/  @!P1 LDG.E R19, desc[UR4][R18.64] ;  /* 0x0000000412139981 */ /* 0x000f22000c1e1900 */
[----:B0-----:R-:W-:Y:S01]  /*21e0*/  IMAD.WIDE R16, R33, 0x4, R12 ;  /* 0x0000000421107825 */ /* 0x001fe200078e020c */
[----:B------:R-:W-:-:S03]  /*21f0*/  ISETP.NE.AND P4, PT, R24, RZ, PT ;  /* 0x000000ff1800720c */ /* 0x000fc60003f85270 */
[----:B------:R-:W-:Y:S02]  /*2200*/  IMAD.MOV.U32 R24, RZ, RZ, RZ ;  /* 0x000000ffff187224 */ /* 0x000fe400078e00ff */
[----:B------:R-:W4:Y:S01]  /*2210*/  LDG.E R16, desc[UR4][R16.64] ;  /* 0x0000000410107981 */ /* 0x000f22000c1e1900 */
[----:B--2---:R-:W-:-:S06]  /*2220*/  IMAD.WIDE R22, R7, 0x4, R12 ;  /* 0x0000000407167825 */ /* 0x004fcc00078e020c */
[----:B------:R-:W2:Y:S01]  /*2230*/  LDG.E R22, desc[UR4][R22.64] ;  /* 0x0000000416167981 */ /* 0x000ea2000c1e1900 */
[----:B-----5:R-:W-:Y:S01]  /*2240*/  @!P2 ISETP.NE.AND P6, PT, R27, R2, PT ;  /* 0x000000021b00a20c */ /* 0x020fe20003fc5270 */
[----:B---3--:R-:W-:-:S03]  /*2250*/  IMAD.WIDE R34, R31, 0x4, R12 ;  /* 0x000000041f227825 */ /* 0x008fc600078e020c */
[----:B------:R-:W-:Y:S02]  /*2260*/  @!P2 SEL R24, RZ, 0x1, P6 ;  /* 0x00000001ff18a807 */ /* 0x000fe40003000000 */
[-C--:B------:R-:W-:Y:S02]  /*2270*/  @!P5 ISETP.NE.AND P6, PT, R21, R2.reuse, PT ;  /* 0x000000021500d20c */ /* 0x080fe40003fc5270 */
[----:B------:R-:W3:Y:S01]  /*2280*/  LDG.E R21, desc[UR4][R34.64] ;  /* 0x0000000422157981 */ /* 0x000ee2000c1e1900 */
[----:B------:R-:W-:Y:S01]  /*2290*/  IMAD.MOV.U32 R20, RZ, RZ, RZ ;  /* 0x000000ffff147224 */ /* 0x000fe200078e00ff */
[----:B----4-:R-:W-:Y:S02]  /*22a0*/  ISETP.NE.AND P3, PT, R26, RZ, PT ;  /* 0x000000ff1a00720c */ /* 0x010fe40003f65270 */
[----:B------:R-:W0:Y:S01]  /*22b0*/  @!P4 LDC.64 R26, c[0x0][0x3a8] ;  /* 0x0000ea00ff1acb82 */ /* 0x000e220000000a00 */
[----:B------:R-:W-:Y:S01]  /*22c0*/  @!P1 ISETP.NE.AND P2, PT, R19, R2, PT ;  /* 0x000000021300920c */ /* 0x000fe20003f45270 */
[----:B0-----:R-:W-:-:S09]  /*22d0*/  @!P4 IMAD.WIDE R26, R29, 0x4, R26 ;  /* 0x000000041d1ac825 */ /* 0x001fd200078e021a */
[----:B------:R-:W0:Y:S01]  /*22e0*/  @!P3 LDC.64 R18, c[0x0][0x3a8] ;  /* 0x0000ea00ff12bb82 */ /* 0x000e220000000a00 */
[----:B------:R-:W-:Y:S01]  /*22f0*/  @!P1 SEL R20, RZ, 0x1, P2 ;  /* 0x00000001ff149807 */ /* 0x000fe20001000000 */
[----:B------:R-:W4:Y:S01]  /*2300*/  @!P4 LDG.E R27, desc[UR4][R26.64] ;  /* 0x000000041a1bc981 */ /* 0x000f22000c1e1900 */
[----:B0-----:R-:W-:-:S06]  /*2310*/  @!P3 IMAD.WIDE R18, R25, 0x4, R18 ;  /* 0x000000041912b825 */ /* 0x001fcc00078e0212 */
[----:B------:R0:W4:Y:S01]  /*2320*/  @!P3 LDG.E R19, desc[UR4][R18.64] ;  /* 0x000000041213b981 */ /* 0x000122000c1e1900 */
[----:B--2---:R-:W-:-:S13]  /*2330*/  ISETP.NE.AND P2, PT, R22, RZ, PT ;  /* 0x000000ff1600720c */ /* 0x004fda0003f45270 */
[----:B------:R-:W1:Y:S01]  /*2340*/  @!P2 LDC.64 R22, c[0x0][0x3a8] ;  /* 0x0000ea00ff16ab82 */ /* 0x000e620000000a00 */
[----:B---3--:R-:W-:Y:S01]  /*2350*/  ISETP.NE.AND P1, PT, R21, RZ, PT ;  /* 0x000000ff1500720c */ /* 0x008fe20003f25270 */
[----:B-1----:R-:W-:-:S12]  /*2360*/  @!P2 IMAD.WIDE R28, R7, 0x4, R22 ;  /* 0x00000004071ca825 */ /* 0x002fd800078e0216 */
[----:B------:R-:W1:Y:S01]  /*2370*/  @!P1 LDC.64 R22, c[0x0][0x3a8] ;  /* 0x0000ea00ff169b82 */ /* 0x000e620000000a00 */
[----:B------:R-:W-:Y:S01]  /*2380*/  IMAD.MOV.U32 R7, RZ, RZ, RZ ;  /* 0x000000ffff077224 */ /* 0x000fe200078e00ff */
[----:B------:R-:W-:Y:S01]  /*2390*/  @!P5 SEL R7, RZ, 0x1, P6 ;  /* 0x00000001ff07d807 */ /* 0x000fe20003000000 */
[----:B------:R-:W2:Y:S01]  /*23a0*/  @!P2 LDG.E R29, desc[UR4][R28.64] ;  /* 0x000000041c1da981 */ /* 0x000ea2000c1e1900 */
[----:B------:R-:W-:-:S13]  /*23b0*/  ISETP.NE.AND P5, PT, R16, RZ, PT ;  /* 0x000000ff1000720c */ /* 0x000fda0003fa5270 */
[----:B------:R-:W3:Y:S01]  /*23c0*/  @!P5 LDC.64 R16, c[0x0][0x3a8] ;  /* 0x0000ea00ff10db82 */ /* 0x000ee20000000a00 */
[----:B-1----:R-:W-:-:S06]  /*23d0*/  @!P1 IMAD.WIDE R22, R31, 0x4, R22 ;  /* 0x000000041f169825 */ /* 0x002fcc00078e0216 */
[----:B------:R-:W2:Y:S01]  /*23e0*/  @!P1 LDG.E R23, desc[UR4][R22.64] ;  /* 0x0000000416179981 */ /* 0x000ea2000c1e1900 */
[----:B---3--:R-:W-:-:S06]  /*23f0*/  @!P5 IMAD.WIDE R16, R33, 0x4, R16 ;  /* 0x000000042110d825 */ /* 0x008fcc00078e0210 */
[----:B------:R1:W3:Y:S01]  /*2400*/  @!P5 LDG.E R17, desc[UR4][R16.64] ;  /* 0x000000041011d981 */ /* 0x0002e2000c1e1900 */
[----:B----4-:R-:W-:Y:S01]  /*2410*/  @!P4 ISETP.NE.AND P6, PT, R27, R2, PT ;  /* 0x000000021b00c20c */ /* 0x010fe20003fc5270 */
[----:B0-----:R-:W-:Y:S01]  /*2420*/  IMAD.MOV.U32 R18, RZ, RZ, RZ ;  /* 0x000000ffff127224 */ /* 0x001fe200078e00ff */
[----:B------:R-:W-:Y:S02]  /*2430*/  IADD3 R20, PT, PT, R20, R24, R9 ;  /* 0x0000001814147210 */ /* 0x000fe40007ffe009 */
[----:B------:R-:W-:Y:S01]  /*2440*/  @!P4 SEL R18, RZ, 0x1, P6 ;  /* 0x00000001ff12c807 */ /* 0x000fe20003000000 */
[----:B------:R-:W-:-:S03]  /*2450*/  VIADD R8, R8, 0x8 ;  /* 0x0000000808087836 */ /* 0x000fc60000000000 */
[----:B------:R-:W-:Y:S01]  /*2460*/  IADD3 R20, PT, PT, R18, R7, R20 ;  /* 0x0000000712147210 */ /* 0x000fe20007ffe014 */
[----:B------:R-:W-:Y:S01]  /*2470*/  IMAD.MOV.U32 R18, RZ, RZ, RZ ;  /* 0x000000ffff127224 */ /* 0x000fe200078e00ff */
[----:B------:R-:W-:Y:S02]  /*2480*/  @!P3 ISETP.NE.AND P6, PT, R19, R2, PT ;  /* 0x000000021300b20c */ /* 0x000fe40003fc5270 */
[----:B------:R-:W-:Y:S02]  /*2490*/  MOV R9, RZ ;  /* 0x000000ff00097202 */ /* 0x000fe40000000f00 */
[----:B------:R-:W-:Y:S01]  /*24a0*/  @!P3 SEL R9, RZ, 0x1, P6 ;  /* 0x00000001ff09b807 */ /* 0x000fe20003000000 */
[----:B------:R-:W-:Y:S02]  /*24b0*/  IMAD.MOV.U32 R7, RZ, RZ, RZ ;  /* 0x000000ffff077224 */ /* 0x000fe400078e00ff */
[----:B-1----:R-:W-:Y:S01]  /*24c0*/  IMAD.MOV.U32 R16, RZ, RZ, RZ ;  /* 0x000000ffff107224 */ /* 0x002fe200078e00ff */
[----:B------:R-:W-:-:S02]  /*24d0*/  IADD3 R4, PT, PT, R4, 0x8, RZ ;  /* 0x0000000804047810 */ /* 0x000fc40007ffe0ff */
[----:B--2---:R-:W-:-:S04]  /*24e0*/  @!P2 ISETP.NE.AND P4, PT, R29, R2, PT ;  /* 0x000000021d00a20c */ /* 0x004fc80003f85270 */
[----:B------:R-:W-:Y:S02]  /*24f0*/  @!P2 SEL R18, RZ, 0x1, P4 ;  /* 0x00000001ff12a807 */ /* 0x000fe40002000000 */
[----:B------:R-:W-:Y:S02]  /*2500*/  ISETP.NE.AND P2, PT, R8, RZ, PT ;  /* 0x000000ff0800720c */ /* 0x000fe40003f45270 */
[----:B------:R-:W-:Y:S02]  /*2510*/  IADD3 R9, PT, PT, R18, R9, R20 ;  /* 0x0000000912097210 */ /* 0x000fe40007ffe014 */
[----:B------:R-:W-:-:S04]  /*2520*/  @!P1 ISETP.NE.AND P6, PT, R23, R2, PT ;  /* 0x000000021700920c */ /* 0x000fc80003fc5270 */
[----:B------:R-:W-:Y:S02]  /*2530*/  @!P1 SEL R7, RZ, 0x1, P6 ;  /* 0x00000001ff079807 */ /* 0x000fe40003000000 */
[----:B---3--:R-:W-:-:S04]  /*2540*/  @!P5 ISETP.NE.AND P3, PT, R17, R2, PT ;  /* 0x000000021100d20c */ /* 0x008fc80003f65270 */
[----:B------:R-:W-:-:S04]  /*2550*/  @!P5 SEL R16, RZ, 0x1, P3 ;  /* 0x00000001ff10d807 */ /* 0x000fc80001800000 */
[----:B------:R-:W-:Y:S01]  /*2560*/  IADD3 R9, PT, PT, R16, R7, R9 ;  /* 0x0000000710097210 */ /* 0x000fe20007ffe009 */
[----:B------:R-:W-:Y:S06]  /*2570*/  @P2 BRA `(.L_x_40) ;  /* 0xfffffff800942947 */ /* 0x000fec000383ffff */
.L_x_39:
[----:B------:R-:W-:Y:S05]  /*2580*/  BSYNC.RECONVERGENT B0 ;  /* 0x0000000000007941 */ /* 0x000fea0003800200 */
.L_x_38:
        /* <DEDUP_REMOVED lines=37> */
[----:B------:R-:W-:Y:S02]  /*27e0*/  IMAD.MOV.U32 R6, RZ, RZ, RZ ;  /* 0x000000ffff067224 */ /* 0x000fe400078e00ff */
[----:B------:R-:W-:Y:S01]  /*27f0*/  VIADD R4, R4, 0x4 ;  /* 0x0000000404047836 */ /* 0x000fe20000000000 */
[----:B----45:R-:W-:-:S04]  /*2800*/  @!P4 ISETP.NE.AND P5, PT, R23, R2, PT ;  /* 0x000000021700c20c */ /* 0x030fc80003fa5270 */
[----:B------:R-:W-:Y:S02]  /*2810*/  @!P4 SEL R6, RZ, 0x1, P5 ;  /* 0x00000001ff06c807 */ /* 0x000fe40002800000 */
[----:B------:R-:W-:-:S03]  /*2820*/  @!P1 ISETP.NE.AND P4, PT, R19, R2, PT ;  /* 0x000000021300920c */ /* 0x000fc60003f85270 */
[----:B------:R-:W-:Y:S01]  /*2830*/  IMAD.IADD R10, R9, 0x1, R6 ;  /* 0x00000001090a7824 */ /* 0x000fe200078e0206 */
[----:B------:R-:W-:Y:S01]  /*2840*/  CS2R R8, SRZ ;  /* 0x0000000000087805 */ /* 0x000fe2000001ff00 */
[----:B------:R-:W-:Y:S01]  /*2850*/  IMAD.MOV.U32 R6, RZ, RZ, RZ ;  /* 0x000000ffff067224 */ /* 0x000fe200078e00ff */
[-C--:B--2---:R-:W-:Y:S02]  /*2860*/  @!P3 ISETP.NE.AND P5, PT, R21, R2.reuse, PT ;  /* 0x000000021500b20c */ /* 0x084fe40003fa5270 */
[----:B------:R-:W-:Y:S02]  /*2870*/  @!P1 SEL R6, RZ, 0x1, P4 ;  /* 0x00000001ff069807 */ /* 0x000fe40002000000 */
[----:B------:R-:W-:Y:S02]  /*2880*/  @!P3 SEL R9, RZ, 0x1, P5 ;  /* 0x00000001ff09b807 */ /* 0x000fe40002800000 */
[----:B---3--:R-:W-:Y:S02]  /*2890*/  @!P2 ISETP.NE.AND P6, PT, R17, R2, PT ;  /* 0x000000021100a20c */ /* 0x008fe40003fc5270 */
[----:B------:R-:W-:-:S02]  /*28a0*/  IADD3 R9, PT, PT, R9, R6, R10 ;  /* 0x0000000609097210 */ /* 0x000fc40007ffe00a */
[----:B------:R-:W-:-:S04]  /*28b0*/  @!P2 SEL R8, RZ, 0x1, P6 ;  /* 0x00000001ff08a807 */ /* 0x000fc80003000000 */
[----:B------:R-:W-:-:S07]  /*28c0*/  IADD3 R9, PT, PT, R9, R8, RZ ;  /* 0x0000000809097210 */ /* 0x000fce0007ffe0ff */
.L_x_44:
[----:B------:R-:W-:Y:S05]  /*28d0*/  BSYNC.RECONVERGENT B1 ;  /* 0x0000000000017941 */ /* 0x000fea0003800200 */
.L_x_43:
        /* <DEDUP_REMOVED lines=22> */
[----:B------:R-:W-:Y:S02]  /*2a40*/  IMAD.MOV.U32 R8, RZ, RZ, RZ ;  /* 0x000000ffff087224 */ /* 0x000fe400078e00ff */
[----:B------:R-:W-:Y:S02]  /*2a50*/  IMAD.MOV.U32 R5, RZ, RZ, RZ ;  /* 0x000000ffff057224 */ /* 0x000fe400078e00ff */
[----:B------:R-:W-:Y:S01]  /*2a60*/  VIADD R4, R4, 0x2 ;  /* 0x0000000204047836 */ /* 0x000fe20000000000 */
[----:B--2--5:R-:W-:-:S04]  /*2a70*/  @!P0 ISETP.NE.AND P1, PT, R11, R2, PT ;  /* 0x000000020b00820c */ /* 0x024fc80003f25270 */
[----:B------:R-:W-:Y:S02]  /*2a80*/  @!P0 SEL R8, RZ, 0x1, P1 ;  /* 0x00000001ff088807 */ /* 0x000fe40000800000 */
[----:B---3--:R-:W-:-:S03]  /*2a90*/  @!P2 ISETP.NE.AND P3, PT, R19, R2, PT ;  /* 0x000000021300a20c */ /* 0x008fc60003f65270 */
[----:B------:R-:W-:Y:S01]  /*2aa0*/  IMAD.IADD R8, R9, 0x1, R8 ;  /* 0x0000000109087824 */ /* 0x000fe200078e0208 */
[----:B------:R-:W-:-:S04]  /*2ab0*/  @!P2 SEL R5, RZ, 0x1, P3 ;  /* 0x00000001ff05a807 */ /* 0x000fc80001800000 */
[----:B------:R-:W-:-:S07]  /*2ac0*/  IADD3 R9, PT, PT, R8, R5, RZ ;  /* 0x0000000508097210 */ /* 0x000fce0007ffe0ff */
.L_x_46:
[----:B------:R-:W-:Y:S05]  /*2ad0*/  BSYNC.RECONVERGENT B1 ;  /* 0x0000000000017941 */ /* 0x000fea0003800200 */
.L_x_45:
[----:B------:R-:W-:Y:S05]  /*2ae0*/  @P4 BRA `(.L_x_42) ;  /* 0x0000000000404947 */ /* 0x000fea0003800000 */
[----:B------:R-:W0:Y:S02]  /*2af0*/  LDC.64 R6, c[0x0][0x3a0] ;  /* 0x0000e800ff067b82 */ /* 0x000e240000000a00 */
[----:B0-----:R-:W-:-:S05]  /*2b00*/  IMAD.WIDE R4, R4, 0x4, R6 ;  /* 0x0000000404047825 */ /* 0x001fca00078e0206 */
[----:B------:R-:W2:Y:S02]  /*2b10*/  LDG.E R11, desc[UR4][R4.64] ;  /* 0x00000004040b7981 */ /* 0x000ea4000c1e1900 */
[----:B--2---:R-:W-:-:S06]  /*2b20*/  IMAD.WIDE R6, R11, 0x4, R12 ;  /* 0x000000040b067825 */ /* 0x004fcc00078e020c */
[----:B------:R-:W2:Y:S01]  /*2b30*/  LDG.E R6, desc[UR4][R6.64] ;  /* 0x0000000406067981 */ /* 0x000ea2000c1e1900 */
[----:B------:R-:W-:Y:S01]  /*2b40*/  BSSY.RECONVERGENT B1, `(.L_x_47) ;  /* 0x0000009000017945 */ /* 0x000fe20003800200 */
[----:B------:R-:W-:Y:S01]  /*2b50*/  IMAD.MOV.U32 R8, RZ, RZ, RZ ;  /* 0x000000ffff087224 */ /* 0x000fe200078e00ff */
[----:B--2---:R-:W-:-:S13]  /*2b60*/  ISETP.NE.AND P0, PT, R6, RZ, PT ;  /* 0x000000ff0600720c */ /* 0x004fda0003f05270 */
[----:B------:R-:W-:Y:S05]  /*2b70*/  @P0 BRA `(.L_x_48) ;  /* 0x0000000000140947 */ /* 0x000fea0003800000 */
[----:B------:R-:W0:Y:S02]  /*2b80*/  LDC.64 R4, c[0x0][0x3a8] ;  /* 0x0000ea00ff047b82 */ /* 0x000e240000000a00 */
[----:B0-----:R-:W-:-:S06]  /*2b90*/  IMAD.WIDE R4, R11, 0x4, R4 ;  /* 0x000000040b047825 */ /* 0x001fcc00078e0204 */
[----:B------:R-:W2:Y:S02]  /*2ba0*/  LDG.E R5, desc[UR4][R4.64] ;  /* 0x0000000404057981 */ /* 0x000ea4000c1e1900 */
[----:B--2--5:R-:W-:-:S04]  /*2bb0*/  ISETP.NE.AND P0, PT, R5, R2, PT ;  /* 0x000000020500720c */ /* 0x024fc80003f05270 */
[----:B------:R-:W-:-:S09]  /*2bc0*/  SEL R8, RZ, 0x1, P0 ;  /* 0x00000001ff087807 */ /* 0x000fd20000000000 */
.L_x_48:
[----:B------:R-:W-:Y:S05]  /*2bd0*/  BSYNC.RECONVERGENT B1 ;  /* 0x0000000000017941 */ /* 0x000fea0003800200 */
.L_x_47:
[----:B------:R-:W-:-:S07]  /*2be0*/  IMAD.IADD R9, R9, 0x1, R8 ;  /* 0x0000000109097824 */ /* 0x000fce00078e0208 */
.L_x_42:
[----:B------:R-:W-:Y:S05]  /*2bf0*/  BSYNC.RECONVERGENT B0 ;  /* 0x0000000000007941 */ /* 0x000fea0003800200 */
.L_x_41:
[----:B------:R-:W-:-:S13]  /*2c00*/  ISETP.NE.AND P0, PT, R9, 0x1, PT ;  /* 0x000000010900780c */ /* 0x000fda0003f05270 */
[----:B------:R-:W-:Y:S05]  /*2c10*/  @P0 EXIT ;  /* 0x000000000000094d */ /* 0x000fea0003800000 */
[----:B------:R-:W-:Y:S02]  /*2c20*/  IMAD.MOV.U32 R5, RZ, RZ, 0x1 ;  /* 0x00000001ff057424 */ /* 0x000fe400078e00ff */
[----:B------:R-:W-:-:S05]  /*2c30*/  IMAD.MOV.U32 R4, RZ, RZ, RZ ;  /* 0x000000ffff047224 */ /* 0x000fca00078e00ff */
[----:B------:R-:W2:Y:S02]  /*2c40*/  ATOMG.E.CAS.STRONG.GPU PT, R14, [R14], R4, R5 ;  /* 0x000000040e0e73a9 */ /* 0x000ea400001ee105 */
[----:B--2---:R-:W-:-:S13]  /*2c50*/  ISETP.NE.AND P0, PT, R14, RZ, PT ;  /* 0x000000ff0e00720c */ /* 0x004fda0003f05270 */
[----:B------:R-:W-:Y:S05]  /*2c60*/  @P0 EXIT ;  /* 0x000000000000094d */ /* 0x000fea0003800000 */
[----:B------:R-:W-:Y:S02]  /*2c70*/  HFMA2 R4, -RZ, RZ, 0, 0 ;  /* 0x00000000ff047431 */ /* 0x000fe400000001ff */
[----:B------:R-:W-:-:S04]  /*2c80*/  IMAD.WIDE R12, R3, 0x4, R12 ;  /* 0x00000004030c7825 */ /* 0x000fc800078e020c */
[----:B------:R-:W-:-:S05]  /*2c90*/  IMAD.MOV.U32 R5, RZ, RZ, 0x1 ;  /* 0x00000001ff057424 */ /* 0x000fca00078e00ff */
[----:B------:R-:W2:Y:S02]  /*2ca0*/  ATOMG.E.CAS.STRONG.GPU PT, R12, [R12], R4, R5 ;  /* 0x000000040c0c73a9 */ /* 0x000ea400001ee105 */
[----:B--2---:R-:W-:-:S13]  /*2cb0*/  ISETP.NE.AND P0, PT, R12, RZ, PT ;  /* 0x000000ff0c00720c */ /* 0x004fda0003f05270 */
[----:B------:R-:W-:Y:S05]  /*2cc0*/  @P0 EXIT ;  /* 0x000000000000094d */ /* 0x000fea0003800000 */
[----:B------:R-:W0:Y:S01]  /*2cd0*/  S2R R7, SR_LANEID ;  /* 0x0000000000077919 */ /* 0x000e220000000000 */
[----:B------:R-:W-:Y:S01]  /*2ce0*/  VOTEU.ANY UR6, UPT, PT ;  /* 0x0000000000067886 */ /* 0x000fe200038e0100 */
[----:B------:R-:W1:Y:S01]  /*2cf0*/  LDC.64 R4, c[0x0][0x3c0] ;  /* 0x0000f000ff047b82 */ /* 0x000e620000000a00 */
[----:B------:R-:W-:Y:S08]  /*2d00*/  FLO.U32 R8, UR6 ;  /* 0x0000000600087d00 */ /* 0x000ff000080e0000 */
[----:B-----5:R-:W2:Y:S02]  /*2d10*/  POPC R2, UR6 ;  /* 0x0000000600027d09 */ /* 0x020ea40008000000 */
[----:B--2---:R-:W-:Y:S01]  /*2d20*/  IMAD.SHL.U32 R11, R2, 0x2, RZ ;  /* 0x00000002020b7824 */ /* 0x004fe200078e00ff */
[----:B0-----:R-:W-:Y:S01]  /*2d30*/  ISETP.EQ.U32.AND P0, PT, R8, R7, PT ;  /* 0x000000070800720c */ /* 0x001fe20003f02070 */
[----:B------:R-:W0:Y:S01]  /*2d40*/  S2R R2, SR_LTMASK ;  /* 0x0000000000027919 */ /* 0x000e220000003900 */
[----:B------:R-:W2:Y:S11]  /*2d50*/  LDC.64 R6, c[0x0][0x3b8] ;  /* 0x0000ee00ff067b82 */ /* 0x000eb60000000a00 */
[----:B-1----:R-:W3:Y:S01]  /*2d60*/  @P0 ATOMG.E.ADD.STRONG.GPU PT, R5, desc[UR4][R4.64], R11 ;  /* 0x8000000b040509a8 */ /* 0x002ee200081ef104 */
[----:B0-----:R-:W-:-:S06]  /*2d70*/  LOP3.LUT R2, R2, UR6, RZ, 0xc0, !PT ;  /* 0x0000000602027c12 */ /* 0x001fcc000f8ec0ff */
[----:B------:R-:W0:Y:S01]  /*2d80*/  POPC R2, R2 ;  /* 0x0000000200027309 */ /* 0x000e220000000000 */
[----:B---3--:R-:W0:Y:S02]  /*2d90*/  SHFL.IDX PT, R9, R5, R8, 0x1f ;  /* 0x00001f0805097589 */ /* 0x008e2400000e0000 */
[----:B0-----:R-:W-:-:S04]  /*2da0*/  IMAD R9, R2, 0x2, R9 ;  /* 0x0000000202097824 */ /* 0x001fc800078e0209 */
[----:B--2---:R-:W-:-:S05]  /*2db0*/  IMAD.WIDE R6, R9, 0x4, R6 ;  /* 0x0000000409067825 */ /* 0x004fca00078e0206 */
[----:B------:R-:W-:Y:S04]  /*2dc0*/  STG.E desc[UR4][R6.64], R0 ;  /* 0x0000000006007986 */ /* 0x000fe8000c101904 */
[----:B------:R-:W-:Y:S01]  /*2dd0*/  STG.E desc[UR4][R6.64+0x4], R3 ;  /* 0x0000040306007986 */ /* 0x000fe2000c101904 */
[----:B------:R-:W-:Y:S05]  /*2de0*/  EXIT ;  /* 0x000000000000794d */ /* 0x000fea0003800000 */
.L_x_49:
        /* <DEDUP_REMOVED lines=9> */
.L_x_80:


//--------------------- .text._Z15par_trim_kerneliPiS_S_S_S_S_S_S_S_ --------------------------
	.section	.text._Z15par_trim_kerneliPiS_S_S_S_S_S_S_S_,"ax",@progbits
	.align	128
        .global         _Z15par_trim_kerneliPiS_S_S_S_S_S_S_S_
        .type           _Z15par_trim_kerneliPiS_S_S_S_S_S_S_S_,@function
        .size           _Z15par_trim_kerneliPiS_S_S_S_S_S_S_S_,(.L_x_81 - _Z15par_trim_kerneliPiS_S_S_S_S_S_S_S_)
        .other          _Z15par_trim_kerneliPiS_S_S_S_S_S_S_S_,@"STO_CUDA_ENTRY STV_DEFAULT"
_Z15par_trim_kerneliPiS_S_S_S_S_S_S_S_:
.text._Z15par_trim_kerneliPiS_S_S_S_S_S_S_S_:
        /* <DEDUP_REMOVED lines=22> */
[----:B--2---:R-:W-:-:S06]  /*0160*/  IMAD.WIDE R2, R0, 0x4, R2 ;  /* 0x0000000400027825 */ /* 0x004fcc00078e0202 */
[----:B------:R0:W5:Y:S01]  /*0170*/  LDG.E R2, desc[UR4][R2.64] ;  /* 0x0000000402027981 */ /* 0x000162000c1e1900 */
[----:B------:R-:W-:Y:S01]  /*0180*/  BSSY.RECONVERGENT B0, `(.L_x_50) ;  /* 0x00000d6000007945 */ /* 0x000fe20003800200 */
[----:B------:R-:W-:Y:S02]  /*0190*/  PLOP3.LUT P0, PT, PT, PT, PT, 0x80, 0x8 ;  /* 0x000000000008781c */ /* 0x000fe40003f0f070 */
[----:B---3--:R-:W-:-:S13]  /*01a0*/  ISETP.GE.AND P1, PT, R6, R7, PT ;  /* 0x000000070600720c */ /* 0x008fda0003f26270 */
[----:B01----:R-:W-:Y:S05]  /*01b0*/  @P1 BRA `(.L_x_51) ;  /* 0x0000000c00481947 */ /* 0x003fea0003800000 */
[----:B------:R-:W-:Y:S01]  /*01c0*/  IMAD.MOV.U32 R3, RZ, RZ, R6 ;  /* 0x000000ffff037224 */ /* 0x000fe200078e0006 */
[----:B------:R-:W-:Y:S01]  /*01d0*/  BSSY.RECONVERGENT B1, `(.L_x_52) ;  /* 0x0000067000017945 */ /* 0x000fe20003800200 */
[----:B------:R-:W-:-:S03]  /*01e0*/  IMAD.MOV.U32 R10, RZ, RZ, RZ ;  /* 0x000000ffff0a7224 */ /* 0x000fc600078e00ff */
[----:B------:R-:W-:-:S05]  /*01f0*/  VIADDMNMX R6, R3, 0x1, R7, !PT ;  /* 0x0000000103067846 */ /* 0x000fca0007800107 */
[----:B------:R-:W-:Y:S02]  /*0200*/  IMAD.IADD R4, R6, 0x1, -R3 ;  /* 0x0000000106047824 */ /* 0x000fe400078e0a03 */
[----:B------:R-:W-:-:S03]  /*0210*/  IMAD.IADD R6, R3, 0x1, -R6 ;  /* 0x0000000103067824 */ /* 0x000fc600078e0a06 */
[----:B------:R-:W-:Y:S02]  /*0220*/  LOP3.LUT R5, R4, 0x7, RZ, 0xc0, !PT ;  /* 0x0000000704057812 */ /* 0x000fe400078ec0ff */
[----:B------:R-:W-:Y:S02]  /*0230*/  ISETP.GT.U32.AND P1, PT, R6, -0x8, PT ;  /* 0xfffffff80600780c */ /* 0x000fe40003f24070 */
[----:B------:R-:W-:-:S11]  /*0240*/  ISETP.NE.AND P0, PT, R5, RZ, PT ;  /* 0x000000ff0500720c */ /* 0x000fd60003f05270 */
[----:B------:R-:W-:Y:S05]  /*0250*/  @P1 BRA `(.L_x_53) ;  /* 0x0000000400781947 */ /* 0x000fea0003800000 */
[----:B------:R-:W-:Y:S01]  /*0260*/  LOP3.LUT R8, R4, 0xfffffff8, RZ, 0xc0, !PT ;  /* 0xfffffff804087812 */ /* 0x000fe200078ec0ff */
[----:B------:R-:W-:-:S04]  /*0270*/  IMAD.MOV.U32 R10, RZ, RZ, RZ ;  /* 0x000000ffff0a7224 */ /* 0x000fc800078e00ff */
[----:B------:R-:W-:-:S07]  /*0280*/  IMAD.MOV R8, RZ, RZ, -R8 ;  /* 0x000000ffff087224 */ /* 0x000fce00078e0a08 */
.L_x_54:
[----:B------:R-:W0:Y:S02]  /*0290*/  LDC.64 R18, c[0x0][0x3a0] ;  /* 0x0000e800ff127b82 */ /* 0x000e240000000a00 */
[----:B0-----:R-:W-:-:S05]  /*02a0*/  IMAD.WIDE R18, R3, 0x4, R18 ;  /* 0x0000000403127825 */ /* 0x001fca00078e0212 */
[----:B------:R-:W2:Y:S04]  /*02b0*/  LDG.E R6, desc[UR4][R18.64] ;  /* 0x0000000412067981 */ /* 0x000ea8000c1e1900 */
[----:B------:R-:W3:Y:S04]  /*02c0*/  LDG.E R29, desc[UR4][R18.64+0x4] ;  /* 0x00000404121d7981 */ /* 0x000ee8000c1e1900 */
[----:B------:R-:W4:Y:S01]  /*02d0*/  LDG.E R24, desc[UR4][R18.64+0x8] ;  /* 0x0000080412187981 */ /* 0x000f22000c1e1900 */
[----:B------:R-:W-:Y:S02]  /*02e0*/  IMAD.U32 R12, RZ, RZ, UR6 ;  /* 0x00000006ff0c7e24 */ /* 0x000fe4000f8e00ff */
[----:B------:R-:W-:Y:S01]  /*02f0*/  IMAD.U32 R13, RZ, RZ, UR7 ;  /* 0x00000007ff0d7e24 */ /* 0x000fe2000f8e00ff */
[----:B------:R-:W4:Y:S04]  /*0300*/  LDG.E R27, desc[UR4][R18.64+0xc] ;  /* 0x00000c04121b7981 */ /* 0x000f28000c1e1900 */
[----:B------:R-:W4:Y:S04]  /*0310*/  LDG.E R11, desc[UR4][R18.64+0x10] ;  /* 0x00001004120b7981 */ /* 0x000f28000c1e1900 */
[----:B------:R-:W4:Y:S04]  /*0320*/  LDG.E R9, desc[UR4][R18.64+0x14] ;  /* 0x0000140412097981 */ /* 0x000f28000c1e1900 */
[----:B------:R-:W4:Y:S04]  /*0330*/  LDG.E R7, desc[UR4][R18.64+0x18] ;  /* 0x0000180412077981 */ /* 0x000f28000c1e1900 */
[----:B------:R0:W4:Y:S01]  /*0340*/  LDG.E R25, desc[UR4][R18.64+0x1c] ;  /* 0x00001c0412197981 */ /* 0x000122000c1e1900 */
[----:B--2---:R-:W-:-:S06]  /*0350*/  IMAD.WIDE R22, R6, 0x4, R12 ;  /* 0x0000000406167825 */ /* 0x004fcc00078e020c */
[----:B------:R-:W2:Y:S01]  /*0360*/  LDG.E R22, desc[UR4][R22.64] ;  /* 0x0000000416167981 */ /* 0x000ea2000c1e1900 */
[----:B---3--:R-:W-:-:S04]  /*0370*/  IMAD.WIDE R16, R29, 0x4, R12 ;  /* 0x000000041d107825 */ /* 0x008fc800078e020c */
[----:B----4-:R-:W-:Y:S02]  /*0380*/  IMAD.WIDE R20, R24, 0x4, R12 ;  /* 0x0000000418147825 */ /* 0x010fe400078e020c */
[----:B------:R-:W3:Y:S04]  /*0390*/  LDG.E R16, desc[UR4][R16.64] ;  /* 0x0000000410107981 */ /* 0x000ee8000c1e1900 */
[----:B------:R-:W4:Y:S01]  /*03a0*/  LDG.E R20, desc[UR4][R20.64] ;  /* 0x0000000414147981 */ /* 0x000f22000c1e1900 */
[----:B--2---:R-:W-:-:S13]  /*03b0*/  ISETP.NE.AND P2, PT, R22, RZ, PT ;  /* 0x000000ff1600720c */ /* 0x004fda0003f45270 */
[----:B------:R-:W1:Y:S01]  /*03c0*/  @!P2 LDC.64 R22, c[0x0][0x3a8] ;  /* 0x0000ea00ff16ab82 */ /* 0x000e620000000a00 */
[----:B---3--:R-:W-:Y:S02]  /*03d0*/  ISETP.NE.AND P1, PT, R16, RZ, PT ;  /* 0x000000ff1000720c */ /* 0x008fe40003f25270 */
[----:B----4-:R-:W-:Y:S01]  /*03e0*/  ISETP.NE.AND P5, PT, R20, RZ, PT ;  /* 0x000000ff1400720c */ /* 0x010fe20003fa5270 */
[----:B------:R-:W-:-:S12]  /*03f0*/  IMAD.WIDE R16, R27, 0x4, R12 ;  /* 0x000000041b107825 */ /* 0x000fd800078e020c */
[----:B0-----:R-:W0:Y:S01]  /*0400*/  @!P5 LDC.64 R18, c[0x0][0x3a8] ;  /* 0x0000ea00ff12db82 */ /* 0x001e220000000a00 */
[----:B-1----:R-:W-:Y:S02]  /*0410*/  @!P2 IMAD.WIDE R22, R6, 0x4, R22 ;  /* 0x000000040616a825 */ /* 0x002fe400078e0216 */
[----:B------:R1:W2:Y:S02]  /*0420*/  LDG.E R6, desc[UR4][R16.64] ;  /* 0x0000000410067981 */ /* 0x0002a4000c1e1900 */
[----:B------:R-:W-:Y:S02]  /*0430*/  IMAD.WIDE R20, R11, 0x4, R12 ;  /* 0x000000040b147825 */ /* 0x000fe400078e020c */
[----:B------:R-:W3:Y:S01]  /*0440*/  @!P2 LDG.E R23, desc[UR4][R22.64] ;  /* 0x000000041617a981 */ /* 0x000ee2000c1e1900 */
[----:B-1----:R-:W1:Y:S03]  /*0450*/  @!P1 LDC.64 R16, c[0x0][0x3a8] ;  /* 0x0000ea00ff109b82 */ /* 0x002e660000000a00 */
[----:B------:R-:W4:Y:S01]  /*0460*/  LDG.E R22, desc[UR4][R20.64] ;  /* 0x0000000414167981 */ /* 0x000f22000c1e1900 */
[----:B0-----:R-:W-:-:S05]  /*0470*/  @!P5 IMAD.WIDE R18, R24, 0x4, R18 ;  /* 0x000000041812d825 */ /* 0x001fca00078e0212 */
[----:B------:R0:W4:Y:S01]  /*0480*/  @!P5 LDG.E R24, desc[UR4][R18.64] ;  /* 0x000000041218d981 */ /* 0x000122000c1e1900 */
[----:B-1----:R-:W-:-:S04]  /*0490*/  @!P1 IMAD.WIDE R28, R29, 0x4, R16 ;  /* 0x000000041d1c9825 */ /* 0x002fc800078e0210 */
[--C-:B0-----:R-:W-:Y:S02]  /*04a0*/  IMAD.WIDE R18, R9, 0x4, R12.reuse ;  /* 0x0000000409127825 */ /* 0x101fe400078e020c */
[----:B------:R-:W4:Y:S04]  /*04b0*/  @!P1 LDG.E R29, desc[UR4][R28.64] ;  /* 0x000000041c1d9981 */ /* 0x000f28000c1e1900 */
[----:B------:R-:W4:Y:S01]  /*04c0*/  LDG.E R26, desc[UR4][R18.64] ;  /* 0x00000004121a7981 */ /* 0x000f22000c1e1900 */
[----:B------:R-:W-:-:S04]  /*04d0*/  IMAD.WIDE R16, R7, 0x4, R12 ;  /* 0x0000000407107825 */ /* 0x000fc800078e020c */
[----:B------:R-:W-:Y:S02]  /*04e0*/  IMAD.WIDE R20, R25, 0x4, R12 ;  /* 0x0000000419147825 */ /* 0x000fe400078e020c */
[----:B------:R-:W4:Y:S04]  /*04f0*/  LDG.E R16, desc[UR4][R16.64] ;  /* 0x0000000410107981 */ /* 0x000f28000c1e1900 */
[----:B------:R0:W4:Y:S02]  /*0500*/  LDG.E R20, desc[UR4][R20.64] ;  /* 0x0000000414147981 */ /* 0x000124000c1e1900 */
[----:B0-----:R-:W-:Y:S01]  /*0510*/  IMAD.MOV.U32 R21, RZ, RZ, RZ ;  /* 0x000000ffff157224 */ /* 0x001fe200078e00ff */
[----:B--2---:R-:W-:Y:S01]  /*0520*/  ISETP.NE.AND P4, PT, R6, RZ, PT ;  /* 0x000000ff0600720c */ /* 0x004fe20003f85270 */
[----:B------:R-:W-:Y:S01]  /*0530*/  IMAD.MOV.U32 R6, RZ, RZ, RZ ;  /* 0x000000ffff067224 */ /* 0x000fe200078e00ff */
[----:B---3-5:R-:W-:-:S02]  /*0540*/  @!P2 ISETP.NE.AND P6, PT, R23, R2, PT ;  /* 0x000000021700a20c */ /* 0x028fc40003fc5270 */
[----:B----4-:R-:W-:Y:S02]  /*0550*/  ISETP.NE.AND P3, PT, R22, RZ, PT ;  /* 0x000000ff1600720c */ /* 0x010fe40003f65270 */
[----:B------:R-:W-:-:S07]  /*0560*/  @!P2 SEL R6, RZ, 0x1, P6 ;  /* 0x00000001ff06a807 */ /* 0x000fce0003000000 */
[----:B------:R-:W0:Y:S01]  /*0570*/  @!P4 LDC.64 R22, c[0x0][0x3a8] ;  /* 0x0000ea00ff16cb82 */ /* 0x000e220000000a00 */
[----:B------:R-:W-:-:S07]  /*0580*/  @!P5 ISETP.NE.AND P6, PT, R24, R2, PT ;  /* 0x000000021800d20c */ /* 0x000fce0003fc5270 */
[----:B------:R-:W1:Y:S01]  /*0590*/  @!P3 LDC.64 R18, c[0x0][0x3a8] ;  /* 0x0000ea00ff12bb82 */ /* 0x000e620000000a00 */
[----:B------:R-:W-:Y:S01]  /*05a0*/  @!P1 ISETP.NE.AND P2, PT, R29, R2, PT ;  /* 0x000000021d00920c */ /* 0x000fe20003f45270 */
[----:B------:R-:W-:-:S03]  /*05b0*/  IMAD.MOV.U32 R29, RZ, RZ, RZ ;  /* 0x000000ffff1d7224 */ /* 0x000fc600078e00ff */
[----:B------:R-:W-:Y:S02]  /*05c0*/  @!P1 SEL R29, RZ, 0x1, P2 ;  /* 0x00000001ff1d9807 */ /* 0x000fe40001000000 */
[----:B------:R-:W-:Y:S02]  /*05d0*/  ISETP.NE.AND P2, PT, R26, RZ, PT ;  /* 0x000000ff1a00720c */ /* 0x000fe40003f45270 */
[----:B------:R-:W-:Y:S02]  /*05e0*/  @!P5 SEL R21, RZ, 0x1, P6 ;  /* 0x00000001ff15d807 */ /* 0x000fe40003000000 */
[----:B------:R-:W-:Y:S02]  /*05f0*/  ISETP.NE.AND P1, PT, R16, RZ, PT ;  /* 0x000000ff1000720c */ /* 0x000fe40003f25270 */
[----:B------:R-:W-:-:S07]  /*0600*/  ISETP.NE.AND P5, PT, R20, RZ, PT ;  /* 0x000000ff1400720c */ /* 0x000fce0003fa5270 */
[----:B------:R-:W2:Y:S01]  /*0610*/  @!P2 LDC.64 R16, c[0x0][0x3a8] ;  /* 0x0000ea00ff10ab82 */ /* 0x000ea20000000a00 */
[----:B0-----:R-:W-:-:S04]  /*0620*/  @!P4 IMAD.WIDE R22, R27, 0x4, R22 ;  /* 0x000000041b16c825 */ /* 0x001fc800078e0216 */
[----:B-1----:R-:W-:Y:S01]  /*0630*/  @!P3 IMAD.WIDE R26, R11, 0x4, R18 ;  /* 0x000000040b1ab825 */ /* 0x002fe200078e0212 */
[----:B------:R0:W3:Y:S02]  /*0640*/  @!P4 LDG.E R20, desc[UR4][R22.64] ;  /* 0x000000041614c981 */ /* 0x0000e4000c1e1900 */
[----:B------:R-:W1:Y:S03]  /*0650*/  @!P5 LDC.64 R18, c[0x0][0x3a8] ;  /* 0x0000ea00ff12db82 */ /* 0x000e660000000a00 */
[----:B------:R-:W4:Y:S05]  /*0660*/  @!P3 LDG.E R27, desc[UR4][R26.64] ;  /* 0x000000041a1bb981 */ /* 0x000f2a000c1e1900 */
[----:B0-----:R-:W0:Y:S01]  /*0670*/  @!P1 LDC.64 R22, c[0x0][0x3a8] ;  /* 0x0000ea00ff169b82 */ /* 0x001e220000000a00 */
[----:B--2---:R-:W-:-:S06]  /*0680*/  @!P2 IMAD.WIDE R16, R9, 0x4, R16 ;  /* 0x000000040910a825 */ /* 0x004fcc00078e0210 */
[----:B------:R-:W2:Y:S01]  /*0690*/  @!P2 LDG.E R17, desc[UR4][R16.64] ;  /* 0x000000041011a981 */ /* 0x000ea2000c1e1900 */
[----:B-1----:R-:W-:-:S06]  /*06a0*/  @!P5 IMAD.WIDE R18, R25, 0x4, R18 ;  /* 0x000000041912d825 */ /* 0x002fcc00078e0212 */
[----:B------:R-:W2:Y:S01]  /*06b0*/  @!P5 LDG.E R19, desc[UR4][R18.64] ;  /* 0x000000041213d981 */ /* 0x000ea2000c1e1900 */
[----:B0-----:R-:W-:-:S05]  /*06c0*/  @!P1 IMAD.WIDE R22, R7, 0x4, R22 ;  /* 0x0000000407169825 */ /* 0x001fca00078e0216 */
[----:B------:R-:W2:Y:S01]  /*06d0*/  @!P1 LDG.E R9, desc[UR4][R22.64] ;  /* 0x0000000416099981 */ /* 0x000ea2000c1e1900 */
[----:B------:R-:W-:Y:S01]  /*06e0*/  VIADD R8, R8, 0x8 ;  /* 0x0000000808087836 */ /* 0x000fe20000000000 */
[----:B------:R-:W-:Y:S02]  /*06f0*/  IADD3 R29, PT, PT, R29, R6, R10 ;  /* 0x000000061d1d7210 */ /* 0x000fe40007ffe00a */
[----:B------:R-:W-:Y:S01]  /*0700*/  CS2R R6, SRZ ;  /* 0x0000000000067805 */ /* 0x000fe2000001ff00 */
[----:B------:R-:W-:Y:S02]  /*0710*/  IMAD.MOV.U32 R10, RZ, RZ, RZ ;  /* 0x000000ffff0a7224 */ /* 0x000fe400078e00ff */
[----:B------:R-:W-:Y:S01]  /*0720*/  VIADD R3, R3, 0x8 ;  /* 0x0000000803037836 */ /* 0x000fe20000000000 */
[----:B---3--:R-:W-:Y:S01]  /*0730*/  @!P4 ISETP.NE.AND P6, PT, R20, R2, PT ;  /* 0x000000021400c20c */ /* 0x008fe20003fc5270 */
[----:B------:R-:W-:-:S03]  /*0740*/  IMAD.MOV.U32 R20, RZ, RZ, RZ ;  /* 0x000000ffff147224 */ /* 0x000fc600078e00ff */
[----:B------:R-:W-:Y:S02]  /*0750*/  @!P4 SEL R20, RZ, 0x1, P6 ;  /* 0x00000001ff14c807 */ /* 0x000fe40003000000 */
[-C--:B----4-:R-:W-:Y:S02]  /*0760*/  @!P3 ISETP.NE.AND P6, PT, R27, R2.reuse, PT ;  /* 0x000000021b00b20c */ /* 0x090fe40003fc5270 */
[----:B------:R-:W-:Y:S02]  /*0770*/  IADD3 R20, PT, PT, R20, R21, R29 ;  /* 0x0000001514147210 */ /* 0x000fe40007ffe01d */
[----:B------:R-:W-:Y:S02]  /*0780*/  @!P3 SEL R6, RZ, 0x1, P6 ;  /* 0x00000001ff06b807 */ /* 0x000fe40003000000 */
[----:B--2---:R-:W-:-:S04]  /*0790*/  @!P2 ISETP.NE.AND P4, PT, R17, R2, PT ;  /* 0x000000021100a20c */ /* 0x004fc80003f85270 */
[----:B------:R-:W-:Y:S02]  /*07a0*/  @!P2 SEL R7, RZ, 0x1, P4 ;  /* 0x00000001ff07a807 */ /* 0x000fe40002000000 */
[----:B------:R-:W-:Y:S02]  /*07b0*/  ISETP.NE.AND P2, PT, R8, RZ, PT ;  /* 0x000000ff0800720c */ /* 0x000fe40003f45270 */
[----:B------:R-:W-:Y:S02]  /*07c0*/  @!P5 ISETP.NE.AND P3, PT, R19, R2, PT ;  /* 0x000000021300d20c */ /* 0x000fe40003f65270 */
[----:B------:R-:W-:Y:S02]  /*07d0*/  IADD3 R6, PT, PT, R7, R6, R20 ;  /* 0x0000000607067210 */ /* 0x000fe40007ffe014 */
[----:B------:R-:W-:Y:S01]  /*07e0*/  @!P1 ISETP.NE.AND P6, PT, R9, R2, PT ;  /* 0x000000020900920c */ /* 0x000fe20003fc5270 */
[----:B------:R-:W-:Y:S01]  /*07f0*/  IMAD.MOV.U32 R9, RZ, RZ, RZ ;  /* 0x000000ffff097224 */ /* 0x000fe200078e00ff */
[----:B------:R-:W-:-:S02]  /*0800*/  @!P5 SEL R9, RZ, 0x1, P3 ;  /* 0x00000001ff09d807 */ /* 0x000fc40001800000 */
[----:B------:R-:W-:-:S04]  /*0810*/  @!P1 SEL R10, RZ, 0x1, P6 ;  /* 0x00000001ff0a9807 */ /* 0x000fc80003000000 */
[----:B------:R-:W-:Y:S01]  /*0820*/  IADD3 R10, PT, PT, R9, R10, R6 ;  /* 0x0000000a090a7210 */ /* 0x000fe20007ffe006 */
[----:B------:R-:W-:Y:S06]  /*0830*/  @P2 BRA `(.L_x_54) ;  /* 0xfffffff800942947 */ /* 0x000fec000383ffff */
.L_x_53:
[----:B------:R-:W-:Y:S05]  /*0840*/  BSYNC.RECONVERGENT B1 ;  /* 0x0000000000017941 */ /* 0x000fea0003800200 */
.L_x_52:
        /* <DEDUP_REMOVED lines=37> */
[----:B------:R-:W-:Y:S02]  /*0aa0*/  IMAD.MOV.U32 R5, RZ, RZ, RZ ;  /* 0x000000ffff057224 */ /* 0x000fe400078e00ff */
[----:B0-----:R-:W-:Y:S02]  /*0ab0*/  IMAD.MOV.U32 R6, RZ, RZ, RZ ;  /* 0x000000ffff067224 */ /* 0x001fe400078e00ff */
[----:B------:R-:W-:Y:S01]  /*0ac0*/  VIADD R3, R3, 0x4 ;  /* 0x0000000403037836 */ /* 0x000fe20000000000 */
[----:B----45:R-:W-:-:S04]  /*0ad0*/  @!P4 ISETP.NE.AND P5, PT, R19, R2, PT ;  /* 0x000000021300c20c */ /* 0x030fc80003fa5270 */
[----:B------:R-:W-:Y:S02]  /*0ae0*/  @!P4 SEL R5, RZ, 0x1, P5 ;  /* 0x00000001ff05c807 */ /* 0x000fe40002800000 */
[----:B------:R-:W-:-:S03]  /*0af0*/  @!P1 ISETP.NE.AND P4, PT, R7, R2, PT ;  /* 0x000000020700920c */ /* 0x000fc60003f85270 */
[----:B------:R-:W-:Y:S02]  /*0b00*/  IMAD.IADD R11, R10, 0x1, R5 ;  /* 0x000000010a0b7824 */ /* 0x000fe400078e0205 */
[----:B------:R-:W-:Y:S01]  /*0b10*/  IMAD.MOV.U32 R5, RZ, RZ, RZ ;  /* 0x000000ffff057224 */ /* 0x000fe200078e00ff */
[-C--:B--2---:R-:W-:Y:S01]  /*0b20*/  @!P3 ISETP.NE.AND P5, PT, R9, R2.reuse, PT ;  /* 0x000000020900b20c */ /* 0x084fe20003fa5270 */
[----:B------:R-:W-:Y:S01]  /*0b30*/  IMAD.MOV.U32 R10, RZ, RZ, RZ ;  /* 0x000000ffff0a7224 */ /* 0x000fe200078e00ff */
[----:B------:R-:W-:Y:S02]  /*0b40*/  @!P1 SEL R5, RZ, 0x1, P4 ;  /* 0x00000001ff059807 */ /* 0x000fe40002000000 */
[----:B------:R-:W-:Y:S02]  /*0b50*/  @!P3 SEL R10, RZ, 0x1, P5 ;  /* 0x00000001ff0ab807 */ /* 0x000fe40002800000 */
[----:B---3--:R-:W-:Y:S02]  /*0b60*/  @!P2 ISETP.NE.AND P6, PT, R17, R2, PT ;  /* 0x000000021100a20c */ /* 0x008fe40003fc5270 */
[----:B------:R-:W-:-:S02]  /*0b70*/  IADD3 R5, PT, PT, R10, R5, R11 ;  /* 0x000000050a057210 */ /* 0x000fc40007ffe00b */
[----:B------:R-:W-:-:S05]  /*0b80*/  @!P2 SEL R6, RZ, 0x1, P6 ;  /* 0x00000001ff06a807 */ /* 0x000fca0003000000 */
[----:B------:R-:W-:-:S07]  /*0b90*/  IMAD.IADD R10, R5, 0x1, R6 ;  /* 0x00000001050a7824 */ /* 0x000fce00078e0206 */
.L_x_58:
[----:B------:R-:W-:Y:S05]  /*0ba0*/  BSYNC.RECONVERGENT B2 ;  /* 0x0000000000027941 */ /* 0x000fea0003800200 */
.L_x_57:
        /* <DEDUP_REMOVED lines=29> */
[----:B------:R-:W-:-:S05]  /*0d80*/  @!P2 SEL R4, RZ, 0x1, P3 ;  /* 0x00000001ff04a807 */ /* 0x000fca0001800000 */
[----:B------:R-:W-:-:S07]  /*0d90*/  IMAD.IADD R10, R11, 0x1, R4 ;  /* 0x000000010b0a7824 */ /* 0x000fce00078e0204 */
.L_x_60:
[----:B------:R-:W-:Y:S05]  /*0da0*/  BSYNC.RECONVERGENT B2 ;  /* 0x0000000000027941 */ /* 0x000fea0003800200 */
.L_x_59:
        /* <DEDUP_REMOVED lines=15> */
.L_x_62:
[----:B------:R-:W-:Y:S05]  /*0ea0*/  BSYNC.RECONVERGENT B2 ;  /* 0x0000000000027941 */ /* 0x000fea0003800200 */
.L_x_61:
[----:B------:R-:W-:-:S07]  /*0eb0*/  IMAD.IADD R10, R10, 0x1, R3 ;  /* 0x000000010a0a7824 */ /* 0x000fce00078e0203 */
.L_x_56:
[----:B------:R-:W-:Y:S05]  /*0ec0*/  BSYNC.RECONVERGENT B1 ;  /* 0x0000000000017941 */ /* 0x000fea0003800200 */
.L_x_55:
[----:B------:R-:W-:-:S13]  /*0ed0*/  ISETP.EQ.AND P0, PT, R10, RZ, PT ;  /* 0x000000ff0a00720c */ /* 0x000fda0003f02270 */
.L_x_51:
[----:B------:R-:W-:Y:S05]  /*0ee0*/  BSYNC.RECONVERGENT B0 ;  /* 0x0000000000007941 */ /* 0x000fea0003800200 */
.L_x_50:
[----:B------:R-:W0:Y:S01]  /*0ef0*/  LDC.64 R4, c[0x0][0x388] ;  /* 0x0000e200ff047b82 */ /* 0x000e220000000a00 */
[----:B------:R-:W1:Y:S01]  /*0f00*/  LDCU.64 UR6, c[0x0][0x3b0] ;  /* 0x00007600ff0677ac */ /* 0x000e620008000a00 */
[----:B0-----:R-:W-:-:S05]  /*0f10*/  IMAD.WIDE R4, R0, 0x4, R4 ;  /* 0x0000000400047825 */ /* 0x001fca00078e0204 */
[----:B------:R-:W2:Y:S04]  /*0f20*/  LDG.E R3, desc[UR4][R4.64] ;  /* 0x0000000404037981 */ /* 0x000ea8000c1e1900 */
[----:B------:R-:W2:Y:S01]  /*0f30*/  LDG.E R6, desc[UR4][R4.64+0x4] ;  /* 0x0000040404067981 */ /* 0x000ea2000c1e1900 */
[----:B------:R-:W-:Y:S01]  /*0f40*/  BSSY.RECONVERGENT B0, `(.L_x_63) ;  /* 0x00000d7000007945 */ /* 0x000fe20003800200 */
[----:B------:R-:W-:Y:S02]  /*0f50*/  PLOP3.LUT P1, PT, PT, PT, PT, 0x80, 0x8 ;  /* 0x000000000008781c */ /* 0x000fe40003f2f070 */
[----:B--2---:R-:W-:-:S13]  /*0f60*/  ISETP.GE.AND P2, PT, R3, R6, PT ;  /* 0x000000060300720c */ /* 0x004fda0003f46270 */
[----:B-1----:R-:W-:Y:S05]  /*0f70*/  @P2 BRA `(.L_x_64) ;  /* 0x0000000c004c2947 */ /* 0x002fea0003800000 */
[----:B------:R-:W-:Y:S01]  /*0f80*/  VIADDMNMX R6, R3, 0x1, R6, !PT ;  /* 0x0000000103067846 */ /* 0x000fe20007800106 */
[----:B------:R-:W-:Y:S01]  /*0f90*/  BSSY.RECONVERGENT B1, `(.L_x_65) ;  /* 0x0000068000017945 */ /* 0x000fe20003800200 */
[----:B------:R-:W-:-:S03]  /*0fa0*/  IMAD.MOV.U32 R8, RZ, RZ, RZ ;  /* 0x000000ffff087224 */ /* 0x000fc600078e00ff */
[----:B------:R-:W-:Y:S01]  /*0fb0*/  IMAD.IADD R4, R6, 0x1, -R3 ;  /* 0x0000000106047824 */ /* 0x000fe200078e0a03 */
[----:B------:R-:W-:-:S04]  /*0fc0*/  IADD3 R6, PT, PT, R3, -R6, RZ ;  /* 0x8000000603067210 */ /* 0x000fc80007ffe0ff */
[----:B------:R-:W-:Y:S02]  /*0fd0*/  ISETP.GT.U32.AND P2, PT, R6, -0x8, PT ;  /* 0xfffffff80600780c */ /* 0x000fe40003f44070 */
[----:B------:R-:W-:-:S04]  /*0fe0*/  LOP3.LUT R5, R4, 0x7, RZ, 0xc0, !PT ;  /* 0x0000000704057812 */ /* 0x000fc800078ec0ff */
[----:B------:R-:W-:-:S07]  /*0ff0*/  ISETP.NE.AND P1, PT, R5, RZ, PT ;  /* 0x000000ff0500720c */ /* 0x000fce0003f25270 */
[----:B------:R-:W-:Y:S06]  /*1000*/  @P2 BRA `(.L_x_66) ;  /* 0x0000000400802947 */ /* 0x000fec0003800000 */
[----:B------:R-:W0:Y:S01]  /*1010*/  LDC.64 R16, c[0x0][0x390] ;  /* 0x0000e400ff107b82 */ /* 0x000e220000000a00 */
[----:B------:R-:W-:Y:S01]  /*1020*/  LOP3.LUT R9, R4, 0xfffffff8, RZ, 0xc0, !PT ;  /* 0xfffffff804097812 */ /* 0x000fe200078ec0ff */
[----:B------:R-:W-:-:S04]  /*1030*/  IMAD.MOV.U32 R8, RZ, RZ, RZ ;  /* 0x000000ffff087224 */ /* 0x000fc800078e00ff */
[----:B------:R-:W-:Y:S01]  /*1040*/  IMAD.MOV R9, RZ, RZ, -R9 ;  /* 0x000000ffff097224 */ /* 0x000fe200078e0a09 */
[----:B0-----:R-:W-:-:S05]  /*1050*/  IADD3 R16, P2, PT, R16, 0x10, RZ ;  /* 0x0000001010107810 */ /* 0x001fca0007f5e0ff */
[----:B------:R-:W-:-:S08]  /*1060*/  IMAD.X R17, RZ, RZ, R17, P2 ;  /* 0x000000ffff117224 */ /* 0x000fd000010e0611 */
.L_x_67:
[----:B------:R-:W-:-:S05]  /*1070*/  IMAD.WIDE R22, R3, 0x4, R16 ;  /* 0x0000000403167825 */ /* 0x000fca00078e0210 */
[----:B------:R-:W2:Y:S04]  /*1080*/  LDG.E R26, desc[UR4][R22.64+-0x10] ;  /* 0xfffff004161a7981 */ /* 0x000ea8000c1e1900 */
[----:B------:R-:W3:Y:S04]  /*1090*/  LDG.E R19, desc[UR4][R22.64+-0xc] ;  /* 0xfffff40416137981 */ /* 0x000ee8000c1e1900 */
[----:B------:R-:W4:Y:S04]  /*10a0*/  LDG.E R21, desc[UR4][R22.64+-0x8] ;  /* 0xfffff80416157981 */ /* 0x000f28000c1e1900 */
[----:B------:R-:W4:Y:S01]  /*10b0*/  LDG.E R27, desc[UR4][R22.64+-0x4] ;  /* 0xfffffc04161b7981 */ /* 0x000f22000c1e1900 */
[----:B------:R-:W-:-:S02]  /*10c0*/  IMAD.U32 R12, RZ, RZ, UR6 ;  /* 0x00000006ff0c7e24 */ /* 0x000fc4000f8e00ff */
[----:B------:R-:W-:Y:S01]  /*10d0*/  IMAD.U32 R13, RZ, RZ, UR7 ;  /* 0x00000007ff0d7e24 */ /* 0x000fe2000f8e00ff */
[----:B------:R-:W4:Y:S04]  /*10e0*/  LDG.E R11, desc[UR4][R22.64] ;  /* 0x00000004160b7981 */ /* 0x000f28000c1e1900 */
[----:B------:R-:W4:Y:S01]  /*10f0*/  LDG.E R10, desc[UR4][R22.64+0x4] ;  /* 0x00000404160a7981 */ /* 0x000f22000c1e1900 */
[----:B--2---:R-:W-:-:S04]  /*1100*/  IMAD.WIDE R24, R26, 0x4, R12 ;  /* 0x000000041a187825 */ /* 0x004fc800078e020c */
[--C-:B---3--:R-:W-:Y:S02]  /*1110*/  IMAD.WIDE R6, R19, 0x4, R12.reuse ;  /* 0x0000000413067825 */ /* 0x108fe400078e020c */
[----:B------:R-:W2:Y:S04]  /*1120*/  LDG.E R24, desc[UR4][R24.64] ;  /* 0x0000000418187981 */ /* 0x000ea8000c1e1900 */
[----:B------:R-:W3:Y:S01]  /*1130*/  LDG.E R25, desc[UR4][R6.64] ;  /* 0x0000000406197981 */ /* 0x000ee2000c1e1900 */
[----:B----4-:R-:W-:-:S05]  /*1140*/  IMAD.WIDE R28, R21, 0x4, R12 ;  /* 0x00000004151c7825 */ /* 0x010fca00078e020c */
[----:B------:R0:W4:Y:S04]  /*1150*/  LDG.E R20, desc[UR4][R28.64] ;  /* 0x000000041c147981 */ /* 0x000128000c1e1900 */
[----:B------:R-:W4:Y:S04]  /*1160*/  LDG.E R7, desc[UR4][R22.64+0xc] ;  /* 0x00000c0416077981 */ /* 0x000f28000c1e1900 */
[----:B------:R-:W4:Y:S01]  /*1170*/  LDG.E R6, desc[UR4][R22.64+0x8] ;  /* 0x0000080416067981 */ /* 0x000f22000c1e1900 */
[----:B0-----:R-:W-:-:S05]  /*1180*/  IMAD.WIDE R28, R27, 0x4, R12 ;  /* 0x000000041b1c7825 */ /* 0x001fca00078e020c */
[----:B------:R0:W4:Y:S01]  /*1190*/  LDG.E R18, desc[UR4][R28.64] ;  /* 0x000000041c127981 */ /* 0x000122000c1e1900 */
[----:B--2---:R-:W-:Y:S02]  /*11a0*/  ISETP.NE.AND P3, PT, R24, RZ, PT ;  /* 0x000000ff1800720c */ /* 0x004fe40003f65270 */
[----:B---3--:R-:W-:-:S11]  /*11b0*/  ISETP.NE.AND P4, PT, R25, RZ, PT ;  /* 0x000000ff1900720c */ /* 0x008fd60003f85270 */
[----:B------:R-:W1:Y:S08]  /*11c0*/  @!P3 LDC.64 R24, c[0x0][0x3a8] ;  /* 0x0000ea00ff18bb82 */ /* 0x000e700000000a00 */
[----:B0-----:R-:W0:Y:S01]  /*11d0*/  @!P4 LDC.64 R28, c[0x0][0x3a8] ;  /* 0x0000ea00ff1ccb82 */ /* 0x001e220000000a00 */
[----:B----4-:R-:W-:Y:S02]  /*11e0*/  ISETP.NE.AND P5, PT, R20, RZ, PT ;  /* 0x000000ff1400720c */ /* 0x010fe40003fa5270 */
[----:B------:R-:W-:Y:S01]  /*11f0*/  ISETP.NE.AND P2, PT, R18, RZ, PT ;  /* 0x000000ff1200720c */ /* 0x000fe20003f45270 */
[----:B-1----:R-:W-:-:S10]  /*1200*/  @!P3 IMAD.WIDE R24, R26, 0x4, R24 ;  /* 0x000000041a18b825 */ /* 0x002fd400078e0218 */
[----:B------:R-:W1:Y:S01]  /*1210*/  @!P5 LDC.64 R22, c[0x0][0x3a8] ;  /* 0x0000ea00ff16db82 */ /* 0x000e620000000a00 */
[----:B------:R-:W2:Y:S01]  /*1220*/  @!P3 LDG.E R25, desc[UR4][R24.64] ;  /* 0x000000041819b981 */ /* 0x000ea2000c1e1900 */
[----:B0-----:R-:W-:-:S04]  /*1230*/  @!P4 IMAD.WIDE R28, R19, 0x4, R28 ;  /* 0x00000004131cc825 */ /* 0x001fc800078e021c */
[----:B------:R-:W-:Y:S02]  /*1240*/  IMAD.WIDE R18, R11, 0x4, R12 ;  /* 0x000000040b127825 */ /* 0x000fe400078e020c */
[----:B------:R-:W3:Y:S04]  /*1250*/  @!P4 LDG.E R29, desc[UR4][R28.64] ;  /* 0x000000041c1dc981 */ /* 0x000ee8000c1e1900 */
[----:B------:R0:W4:Y:S01]  /*1260*/  LDG.E R24, desc[UR4][R18.64] ;  /* 0x0000000412187981 */ /* 0x000122000c1e1900 */
[----:B-1----:R-:W-:Y:S01]  /*1270*/  @!P5 IMAD.WIDE R22, R21, 0x4, R22 ;  /* 0x000000041516d825 */ /* 0x002fe200078e0216 */
[----:B0-----:R-:W0:Y:S03]  /*1280*/  @!P2 LDC.64 R18, c[0x0][0x3a8] ;  /* 0x0000ea00ff12ab82 */ /* 0x001e260000000a00 */
[----:B------:R-:W-:-:S02]  /*1290*/  IMAD.WIDE R20, R10, 0x4, R12 ;  /* 0x000000040a147825 */ /* 0x000fc400078e020c */
[----:B------:R-:W3:Y:S04]  /*12a0*/  @!P5 LDG.E R23, desc[UR4][R22.64] ;  /* 0x000000041617d981 */ /* 0x000ee8000c1e1900 */
[----:B------:R1:W3:Y:S01]  /*12b0*/  LDG.E R22, desc[UR4][R20.64] ;  /* 0x0000000414167981 */ /* 0x0002e2000c1e1900 */
[----:B0-----:R-:W-:-:S04]  /*12c0*/  @!P2 IMAD.WIDE R18, R27, 0x4, R18 ;  /* 0x000000041b12a825 */ /* 0x001fc800078e0212 */
[--C-:B-1----:R-:W-:Y:S01]  /*12d0*/  IMAD.WIDE R20, R7, 0x4, R12.reuse ;  /* 0x0000000407147825 */ /* 0x102fe200078e020c */
[----:B------:R0:W3:Y:S05]  /*12e0*/  @!P2 LDG.E R27, desc[UR4][R18.64] ;  /* 0x00000004121ba981 */ /* 0x0000ea000c1e1900 */
[----:B------:R1:W3:Y:S01]  /*12f0*/  LDG.E R20, desc[UR4][R20.64] ;  /* 0x0000000414147981 */ /* 0x0002e2000c1e1900 */
[----:B0-----:R-:W-:-:S05]  /*1300*/  IMAD.WIDE R18, R6, 0x4, R12 ;  /* 0x0000000406127825 */ /* 0x001fca00078e020c */
[----:B------:R0:W3:Y:S01]  /*1310*/  LDG.E R26, desc[UR4][R18.64] ;  /* 0x00000004121a7981 */ /* 0x0000e2000c1e1900 */
[----:B-1----:R-:W-:Y:S01]  /*1320*/  IMAD.MOV.U32 R21, RZ, RZ, RZ ;  /* 0x000000ffff157224 */ /* 0x002fe200078e00ff */
[----:B--2--5:R-:W-:Y:S01]  /*1330*/  @!P3 ISETP.NE.AND P6, PT, R25, R2, PT ;  /* 0x000000021900b20c */ /* 0x024fe20003fc5270 */
[----:B------:R-:W-:-:S03]  /*1340*/  IMAD.MOV.U32 R25, RZ, RZ, RZ ;  /* 0x000000ffff197224 */ /* 0x000fc600078e00ff */
[----:B------:R-:W-:Y:S02]  /*1350*/  @!P3 SEL R25, RZ, 0x1, P6 ;  /* 0x00000001ff19b807 */ /* 0x000fe40003000000 */
[----:B----4-:R-:W-:Y:S02]  /*1360*/  ISETP.NE.AND P3, PT, R24, RZ, PT ;  /* 0x000000ff1800720c */ /* 0x010fe40003f65270 */
[----:B---3--:R-:W-:Y:S01]  /*1370*/  @!P4 ISETP.NE.AND P6, PT, R29, R2, PT ;  /* 0x000000021d00c20c */ /* 0x008fe20003fc5270 */
[----:B------:R-:W-:-:S10]  /*1380*/  IMAD.MOV.U32 R24, RZ, RZ, RZ ;  /* 0x000000ffff187224 */ /* 0x000fd400078e00ff */
[----:B0-----:R-:W0:Y:S01]  /*1390*/  @!P3 LDC.64 R18, c[0x0][0x3a8] ;  /* 0x0000ea00ff12bb82 */ /* 0x001e220000000a00 */
[----:B------:R-:W-:Y:S02]  /*13a0*/  @!P4 SEL R24, RZ, 0x1, P6 ;  /* 0x00000001ff18c807 */ /* 0x000fe40003000000 */
[----:B------:R-:W-:Y:S02]  /*13b0*/  ISETP.NE.AND P4, PT, R22, RZ, PT ;  /* 0x000000ff1600720c */ /* 0x000fe40003f85270 */
[----:B------:R-:W-:-:S04]  /*13c0*/  @!P5 ISETP.NE.AND P6, PT, R23, R2, PT ;  /* 0x000000021700d20c */ /* 0x000fc80003fc5270 */
[----:B------:R-:W-:Y:S01]  /*13d0*/  @!P5 SEL R21, RZ, 0x1, P6 ;  /* 0x00000001ff15d807 */ /* 0x000fe20003000000 */
[----:B0-----:R-:W-:-:S06]  /*13e0*/  @!P3 IMAD.WIDE R28, R11, 0x4, R18 ;  /* 0x000000040b1cb825 */ /* 0x001fcc00078e0212 */
[----:B------:R-:W0:Y:S01]  /*13f0*/  @!P4 LDC.64 R18, c[0x0][0x3a8] ;  /* 0x0000ea00ff12cb82 */ /* 0x000e220000000a00 */
[----:B------:R-:W-:Y:S01]  /*1400*/  @!P2 ISETP.NE.AND P6, PT, R27, R2, PT ;  /* 0x000000021b00a20c */ /* 0x000fe20003fc5270 */
[----:B------:R-:W-:Y:S01]  /*1410*/  IMAD.MOV.U32 R22, RZ, RZ, RZ ;  /* 0x000000ffff167224 */ /* 0x000fe200078e00ff */
[----:B------:R-:W2:Y:S02]  /*1420*/  @!P3 LDG.E R23, desc[UR4][R28.64] ;  /* 0x000000041c17b981 */ /* 0x000ea4000c1e1900 */
[----:B------:R-:W-:Y:S02]  /*1430*/  @!P2 SEL R22, RZ, 0x1, P6 ;  /* 0x00000001ff16a807 */ /* 0x000fe40003000000 */
[----:B------:R-:W-:Y:S02]  /*1440*/  ISETP.NE.AND P2, PT, R20, RZ, PT ;  /* 0x000000ff1400720c */ /* 0x000fe40003f45270 */
[----:B------:R-:W-:Y:S01]  /*1450*/  ISETP.NE.AND P5, PT, R26, RZ, PT ;  /* 0x000000ff1a00720c */ /* 0x000fe20003fa5270 */
[----:B0-----:R-:W-:-:S10]  /*1460*/  @!P4 IMAD.WIDE R26, R10, 0x4, R18 ;  /* 0x000000040a1ac825 */ /* 0x001fd400078e0212 */
[----:B------:R-:W0:Y:S01]  /*1470*/  @!P2 LDC.64 R10, c[0x0][0x3a8] ;  /* 0x0000ea00ff0aab82 */ /* 0x000e220000000a00 */
[----:B------:R-:W3:Y:S07]  /*1480*/  @!P4 LDG.E R27, desc[UR4][R26.64] ;  /* 0x000000041a1bc981 */ /* 0x000eee000c1e1900 */
[----:B------:R-:W1:Y:S01]  /*1490*/  @!P5 LDC.64 R18, c[0x0][0x3a8] ;  /* 0x0000ea00ff12db82 */ /* 0x000e620000000a00 */
[----:B0-----:R-:W-:-:S06]  /*14a0*/  @!P2 IMAD.WIDE R10, R7, 0x4, R10 ;  /* 0x00000004070aa825 */ /* 0x001fcc00078e020a */
[----:B------:R-:W4:Y:S01]  /*14b0*/  @!P2 LDG.E R11, desc[UR4][R10.64] ;  /* 0x000000040a0ba981 */ /* 0x000f22000c1e1900 */
[----:B-1----:R-:W-:-:S06]  /*14c0*/  @!P5 IMAD.WIDE R18, R6, 0x4, R18 ;  /* 0x000000040612d825 */ /* 0x002fcc00078e0212 */
[----:B------:R-:W4:Y:S01]  /*14d0*/  @!P5 LDG.E R19, desc[UR4][R18.64] ;  /* 0x000000041213d981 */ /* 0x000f22000c1e1900 */
[----:B------:R-:W-:Y:S01]  /*14e0*/  CS2R R6, SRZ ;  /* 0x0000000000067805 */ /* 0x000fe2000001ff00 */
[----:B------:R-:W-:Y:S01]  /*14f0*/  VIADD R9, R9, 0x8 ;  /* 0x0000000809097836 */ /* 0x000fe20000000000 */
[----:B------:R-:W-:Y:S01]  /*1500*/  IADD3 R24, PT, PT, R24, R25, R8 ;  /* 0x0000001918187210 */ /* 0x000fe20007ffe008 */
[----:B------:R-:W-:-:S03]  /*1510*/  IMAD.MOV.U32 R8, RZ, RZ, RZ ;  /* 0x000000ffff087224 */ /* 0x000fc600078e00ff */
[----:B------:R-:W-:Y:S01]  /*1520*/  IADD3 R21, PT, PT, R22, R21, R24 ;  /* 0x0000001516157210 */ /* 0x000fe20007ffe018 */
[----:B------:R-:W-:Y:S01]  /*1530*/  VIADD R3, R3, 0x8 ;  /* 0x0000000803037836 */ /* 0x000fe20000000000 */
[----:B--2---:R-:W-:-:S04]  /*1540*/  @!P3 ISETP.NE.AND P6, PT, R23, R2, PT ;  /* 0x000000021700b20c */ /* 0x004fc80003fc5270 */
[----:B------:R-:W-:Y:S02]  /*1550*/  @!P3 SEL R6, RZ, 0x1, P6 ;  /* 0x00000001ff06b807 */ /* 0x000fe40003000000 */
[----:B---3--:R-:W-:-:S04]  /*1560*/  @!P4 ISETP.NE.AND P6, PT, R27, R2, PT ;  /* 0x000000021b00c20c */ /* 0x008fc80003fc5270 */
[----:B------:R-:W-:Y:S02]  /*1570*/  @!P4 SEL R7, RZ, 0x1, P6 ;  /* 0x00000001ff07c807 */ /* 0x000fe40003000000 */
[----:B------:R-:W-:Y:S02]  /*1580*/  ISETP.NE.AND P6, PT, R9, RZ, PT ;  /* 0x000000ff0900720c */ /* 0x000fe40003fc5270 */
[----:B------:R-:W-:Y:S02]  /*1590*/  IADD3 R6, PT, PT, R7, R6, R21 ;  /* 0x0000000607067210 */ /* 0x000fe40007ffe015 */
[----:B----4-:R-:W-:Y:S01]  /*15a0*/  @!P2 ISETP.NE.AND P4, PT, R11, R2, PT ;  /* 0x000000020b00a20c */ /* 0x010fe20003f85270 */
[----:B------:R-:W-:-:S03]  /*15b0*/  IMAD.MOV.U32 R11, RZ, RZ, RZ ;  /* 0x000000ffff0b7224 */ /* 0x000fc600078e00ff */
[----:B------:R-:W-:Y:S02]  /*15c0*/  @!P2 SEL R11, RZ, 0x1, P4 ;  /* 0x00000001ff0ba807 */ /* 0x000fe40002000000 */
[----:B------:R-:W-:-:S04]  /*15d0*/  @!P5 ISETP.NE.AND P3, PT, R19, R2, PT ;  /* 0x000000021300d20c */ /* 0x000fc80003f65270 */
[----:B------:R-:W-:-:S04]  /*15e0*/  @!P5 SEL R8, RZ, 0x1, P3 ;  /* 0x00000001ff08d807 */ /* 0x000fc80001800000 */
[----:B------:R-:W-:Y:S01]  /*15f0*/  IADD3 R8, PT, PT, R11, R8, R6 ;  /* 0x000000080b087210 */ /* 0x000fe20007ffe006 */
[----:B------:R-:W-:Y:S06]  /*1600*/  @P6 BRA `(.L_x_67) ;  /* 0xfffffff800986947 */ /* 0x000fec000383ffff */
.L_x_66:
[----:B------:R-:W-:Y:S05]  /*1610*/  BSYNC.RECONVERGENT B1 ;  /* 0x0000000000017941 */ /* 0x000fea0003800200 */
.L_x_65:
        /* <DEDUP_REMOVED lines=38> */
[----:B------:R-:W-:Y:S02]  /*1880*/  IMAD.MOV.U32 R9, RZ, RZ, RZ ;  /* 0x000000ffff097224 */ /* 0x000fe400078e00ff */
[----:B0-----:R-:W-:Y:S02]  /*1890*/  IMAD.MOV.U32 R6, RZ, RZ, RZ ;  /* 0x000000ffff067224 */ /* 0x001fe400078e00ff */
[----:B------:R-:W-:Y:S01]  /*18a0*/  VIADD R3, R3, 0x4 ;  /* 0x0000000403037836 */ /* 0x000fe20000000000 */
[----:B----45:R-:W-:-:S04]  /*18b0*/  @!P5 ISETP.NE.AND P6, PT, R19, R2, PT ;  /* 0x000000021300d20c */ /* 0x030fc80003fc5270 */
[----:B------:R-:W-:Y:S02]  /*18c0*/  @!P5 SEL R5, RZ, 0x1, P6 ;  /* 0x00000001ff05d807 */ /* 0x000fe40003000000 */
[-C--:B------:R-:W-:Y:S02]  /*18d0*/  @!P4 ISETP.NE.AND P6, PT, R7, R2.reuse, PT ;  /* 0x000000020700c20c */ /* 0x080fe40003fc5270 */
[----:B------:R-:W-:Y:S02]  /*18e0*/  IADD3 R5, PT, PT, R8, R5, RZ ;  /* 0x0000000508057210 */ /* 0x000fe40007ffe0ff */
[----:B------:R-:W-:Y:S02]  /*18f0*/  @!P4 SEL R9, RZ, 0x1, P6 ;  /* 0x00000001ff09c807 */ /* 0x000fe40003000000 */
[----:B--2---:R-:W-:Y:S01]  /*1900*/  @!P2 ISETP.NE.AND P5, PT, R11, R2, PT ;  /* 0x000000020b00a20c */ /* 0x004fe20003fa5270 */
[----:B------:R-:W-:-:S03]  /*1910*/  IMAD.MOV.U32 R8, RZ, RZ, RZ ;  /* 0x000000ffff087224 */ /* 0x000fc600078e00ff */
[----:B------:R-:W-:Y:S02]  /*1920*/  @!P2 SEL R6, RZ, 0x1, P5 ;  /* 0x00000001ff06a807 */ /* 0x000fe40002800000 */
[----:B---3--:R-:W-:Y:S02]  /*1930*/  @!P3 ISETP.NE.AND P4, PT, R17, R2, PT ;  /* 0x000000021100b20c */ /* 0x008fe40003f85270 */
[----:B------:R-:W-:Y:S02]  /*1940*/  IADD3 R5, PT, PT, R6, R9, R5 ;  /* 0x0000000906057210 */ /* 0x000fe40007ffe005 */
[----:B------:R-:W-:-:S05]  /*1950*/  @!P3 SEL R8, RZ, 0x1, P4 ;  /* 0x00000001ff08b807 */ /* 0x000fca0002000000 */
[----:B------:R-:W-:-:S07]  /*1960*/  IMAD.IADD R8, R5, 0x1, R8 ;  /* 0x0000000105087824 */ /* 0x000fce00078e0208 */
.L_x_71:
[----:B------:R-:W-:Y:S05]  /*1970*/  BSYNC.RECONVERGENT B2 ;  /* 0x0000000000027941 */ /* 0x000fea0003800200 */
.L_x_70:
        /* <DEDUP_REMOVED lines=31> */
.L_x_73:
[----:B------:R-:W-:Y:S05]  /*1b70*/  BSYNC.RECONVERGENT B2 ;  /* 0x0000000000027941 */ /* 0x000fea0003800200 */
.L_x_72:
        /* <DEDUP_REMOVED lines=15> */
.L_x_75:
[----:B------:R-:W-:Y:S05]  /*1c70*/  BSYNC.RECONVERGENT B2 ;  /* 0x0000000000027941 */ /* 0x000fea0003800200 */
.L_x_74:
[----:B------:R-:W-:-:S07]  /*1c80*/  IMAD.IADD R8, R8, 0x1, R3 ;  /* 0x0000000108087824 */ /* 0x000fce00078e0203 */
.L_x_69:
[----:B------:R-:W-:Y:S05]  /*1c90*/  BSYNC.RECONVERGENT B1 ;  /* 0x0000000000017941 */ /* 0x000fea0003800200 */
.L_x_68:
[----:B------:R-:W-:-:S13]  /*1ca0*/  ISETP.EQ.AND P1, PT, R8, RZ, PT ;  /* 0x000000ff0800720c */ /* 0x000fda0003f22270 */
.L_x_64:
[----:B------:R-:W-:Y:S05]  /*1cb0*/  BSYNC.RECONVERGENT B0 ;  /* 0x0000000000007941 */ /* 0x000fea0003800200 */
.L_x_63:
[----:B------:R-:W-:-:S13]  /*1cc0*/  PLOP3.LUT P0, PT, P0, P1, PT, 0xf8, 0x8f ;  /* 0x00000000008f781c */ /* 0x000fda0000703f70 */
[----:B------:R-:W-:Y:S05]  /*1cd0*/  @!P0 EXIT ;  /* 0x000000000000894d */ /* 0x000fea0003800000 */
[----:B------:R-:W-:Y:S02]  /*1ce0*/  IMAD.MOV.U32 R3, RZ, RZ, 0x1 ;  /* 0x00000001ff037424 */ /* 0x000fe400078e00ff */
[----:B-----5:R-:W-:-:S05]  /*1cf0*/  IMAD.MOV.U32 R2, RZ, RZ, RZ ;  /* 0x000000ffff027224 */ /* 0x020fca00078e00ff */
[----:B------:R-:W2:Y:S02]  /*1d00*/  ATOMG.E.CAS.STRONG.GPU PT, R14, [R14], R2, R3 ;  /* 0x000000020e0e73a9 */ /* 0x000ea400001ee103 */
[----:B--2---:R-:W-:-:S13]  /*1d10*/  ISETP.NE.AND P0, PT, R14, RZ, PT ;  /* 0x000000ff0e00720c */ /* 0x004fda0003f05270 */
[----:B------:R-:W-:Y:S05]  /*1d20*/  @P0 EXIT ;  /* 0x000000000000094d */ /* 0x000fea0003800000 */
[----:B------:R-:W0:Y:S01]  /*1d30*/  S2R R7, SR_LANEID ;  /* 0x0000000000077919 */ /* 0x000e220000000000 */
[----:B------:R-:W-:Y:S01]  /*1d40*/  VOTEU.ANY UR6, UPT, PT ;  /* 0x0000000000067886 */ /* 0x000fe200038e0100 */
[----:B------:R-:W1:Y:S01]  /*1d50*/  LDC.64 R2, c[0x0][0x3b8] ;  /* 0x0000ee00ff027b82 */ /* 0x000e620000000a00 */
[----:B------:R-:W0:Y:S01]  /*1d60*/  FLO.U32 R8, UR6 ;  /* 0x0000000600087d00 */ /* 0x000e2200080e0000 */
[----:B------:R-:W-:-:S06]  /*1d70*/  IMAD.MOV.U32 R13, RZ, RZ, 0x1 ;  /* 0x00000001ff0d7424 */ /* 0x000fcc00078e00ff */
[----:B------:R-:W2:Y:S01]  /*1d80*/  LDC.64 R4, c[0x0][0x3c8] ;  /* 0x0000f200ff047b82 */ /* 0x000ea20000000a00 */
[----:B------:R-:W2:Y:S01]  /*1d90*/  POPC R11, UR6 ;  /* 0x00000006000b7d09 */ /* 0x000ea20008000000 */
[----:B-1----:R-:W-:Y:S01]  /*1da0*/  ATOMG.E.EXCH.STRONG.GPU PT, RZ, desc[UR4][R2.64], R13 ;  /* 0x8000000d02ff79a8 */ /* 0x002fe2000c1ef104 */
[----:B0-----:R-:W-:Y:S01]  /*1db0*/  ISETP.EQ.U32.AND P0, PT, R8, R7, PT ;  /* 0x000000070800720c */ /* 0x001fe20003f02070 */
[----:B------:R-:W0:Y:S04]  /*1dc0*/  S2R R10, SR_LTMASK ;  /* 0x00000000000a7919 */ /* 0x000e280000003900 */
[----:B------:R-:W1:Y:S08]  /*1dd0*/  LDC.64 R6, c[0x0][0x3c0] ;  /* 0x0000f000ff067b82 */ /* 0x000e700000000a00 */
[----:B--2---:R-:W2:Y:S01]  /*1de0*/  @P0 ATOMG.E.ADD.STRONG.GPU PT, R5, desc[UR4][R4.64], R11 ;  /* 0x8000000b040509a8 */ /* 0x004ea200081ef104 */
[----:B0-----:R-:W-:-:S06]  /*1df0*/  LOP3.LUT R10, R10, UR6, RZ, 0xc0, !PT ;  /* 0x000000060a0a7c12 */ /* 0x001fcc000f8ec0ff */
[----:B------:R-:W0:Y:S01]  /*1e00*/  POPC R10, R10 ;  /* 0x0000000a000a7309 */ /* 0x000e220000000000 */
[----:B--2---:R-:W0:Y:S02]  /*1e10*/  SHFL.IDX PT, R9, R5, R8, 0x1f ;  /* 0x00001f0805097589 */ /* 0x004e2400000e0000 */
[----:B0-----:R-:W-:-:S04]  /*1e20*/  IMAD.IADD R9, R9, 0x1, R10 ;  /* 0x0000000109097824 */ /* 0x001fc800078e020a */
[----:B-1----:R-:W-:-:S05]  /*1e30*/  IMAD.WIDE R6, R9, 0x4, R6 ;  /* 0x0000000409067825 */ /* 0x002fca00078e0206 */
[----:B------:R-:W-:Y:S01]  /*1e40*/  STG.E desc[UR4][R6.64], R0 ;  /* 0x0000000006007986 */ /* 0x000fe2000c101904 */
[----:B------:R-:W-:Y:S05]  /*1e50*/  EXIT ;  /* 0x000000000000794d */ /* 0x000fea0003800000 */
.L_x_76:
        /* <DEDUP_REMOVED lines=10> */
.L_x_81:


//--------------------- .nv.shared.reserved.0     --------------------------
	.section	.nv.shared.reserved.0,"aw",@nobits
	.weak		__nv_reservedSMEM_offset_0_alias
	.size		__nv_reservedSMEM_offset_0_alias, 0, 64
	.other		__nv_reservedSMEM_offset_0_alias,@"STO_CUDA_RESERVED_SHARED STV_DEFAULT"
__nv_reservedSMEM_offset_0_alias:
	.zero		0
	.zero		64


//--------------------- .nv.constant0._Z19wcc_compress_kerneliPiS_ --------------------------
	.section	.nv.constant0._Z19wcc_compress_kerneliPiS_,"a",@progbits
	.sectionflags	@""
	.align	4
.nv.constant0._Z19wcc_compress_kerneliPiS_:
	.zero		920


//--------------------- .nv.constant0._Z20wcc_propagate_kerneliPiS_S_S_S_S_S_S_ --------------------------
	.section	.nv.constant0._Z20wcc_propagate_kerneliPiS_S_S_S_S_S_S_,"a",@progbits
	.sectionflags	@""
	.align	4
.nv.constant0._Z20wcc_propagate_kerneliPiS_S_S_S_S_S_S_:
	.zero		968


//--------------------- .nv.constant0._Z15wcc_init_kerneliPi --------------------------
	.section	.nv.constant0._Z15wcc_init_kerneliPi,"a",@progbits
	.sectionflags	@""
	.align	4
.nv.constant0._Z15wcc_init_kerneliPi:
	.zero		912


//--------------------- .nv.constant0._Z16par_trim2_kerneliPiS_S_S_S_S_S_S_ --------------------------
	.section	.nv.constant0._Z16par_trim2_kerneliPiS_S_S_S_S_S_S_,"a",@progbits
	.sectionflags	@""
	.align	4
.nv.constant0._Z16par_trim2_kerneliPiS_S_S_S_S_S_S_:
	.zero		968


//--------------------- .nv.constant0._Z15par_trim_kerneliPiS_S_S_S_S_S_S_S_ --------------------------
	.section	.nv.constant0._Z15par_trim_kerneliPiS_S_S_S_S_S_S_S_,"a",@progbits
	.sectionflags	@""
	.align	4
.nv.constant0._Z15par_trim_kerneliPiS_S_S_S_S_S_S_S_:
	.zero		976


//--------------------- SYMBOLS --------------------------

	.type		.nv.reservedSmem.offset0,@object
	.size		.nv.reservedSmem.offset0,0x4
